//
// Generated by NVIDIA NVVM Compiler
//
// Compiler Build ID: CL-36424714
// Cuda compilation tools, release 13.0, V13.0.88
// Based on NVVM 20.0.0
//

.version 9.0
.target sm_100
.address_size 64

	// .globl	rmsnorm_forward_kernel
// _ZZ22rmsnorm_forward_kernelE11shared_sum2 has been demoted
// _ZZ23rmsnorm_backward_kernelE11shared_sum2 has been demoted
.global .align 1 .b8 _ZN34_INTERNAL_1e19b4ca_4_k_cu_f27a55504cuda3std3__436_GLOBAL__N__1e19b4ca_4_k_cu_f27a55506ignoreE[1];
.global .align 1 .b8 _ZN34_INTERNAL_1e19b4ca_4_k_cu_f27a55504cuda3std3__45__cpo5beginE[1];
.global .align 1 .b8 _ZN34_INTERNAL_1e19b4ca_4_k_cu_f27a55504cuda3std3__45__cpo3endE[1];
.global .align 1 .b8 _ZN34_INTERNAL_1e19b4ca_4_k_cu_f27a55504cuda3std3__45__cpo6cbeginE[1];
.global .align 1 .b8 _ZN34_INTERNAL_1e19b4ca_4_k_cu_f27a55504cuda3std3__45__cpo4cendE[1];
.global .align 1 .b8 _ZN34_INTERNAL_1e19b4ca_4_k_cu_f27a55504cuda3std3__419piecewise_constructE[1];
.global .align 1 .b8 _ZN34_INTERNAL_1e19b4ca_4_k_cu_f27a55504cuda3std3__48in_placeE[1];
.global .align 1 .b8 _ZN34_INTERNAL_1e19b4ca_4_k_cu_f27a55504cuda3std6ranges3__45__cpo4swapE[1];
.global .align 1 .b8 _ZN34_INTERNAL_1e19b4ca_4_k_cu_f27a55504cuda3std6ranges3__45__cpo9iter_moveE[1];
.global .align 1 .b8 _ZN34_INTERNAL_1e19b4ca_4_k_cu_f27a55504cuda3std6ranges3__45__cpo7advanceE[1];
.extern .shared .align 16 .b8 shared[];

.visible .entry rmsnorm_forward_kernel(
	.param .u64 .ptr .align 1 rmsnorm_forward_kernel_param_0,
	.param .u64 .ptr .align 1 rmsnorm_forward_kernel_param_1,
	.param .u64 .ptr .align 1 rmsnorm_forward_kernel_param_2,
	.param .u64 .ptr .align 1 rmsnorm_forward_kernel_param_3,
	.param .u64 .ptr .align 1 rmsnorm_forward_kernel_param_4,
	.param .u32 rmsnorm_forward_kernel_param_5,
	.param .u32 rmsnorm_forward_kernel_param_6
)
{
	.reg .pred 	%p<22>;
	.reg .b32 	%r<41>;
	.reg .b32 	%f<43>;
	.reg .b64 	%rd<24>;
	// demoted variable
	.shared .align 4 .b8 _ZZ22rmsnorm_forward_kernelE11shared_sum2[128];
	ld.param.u64 	%rd4, [rmsnorm_forward_kernel_param_0];
	ld.param.u64 	%rd5, [rmsnorm_forward_kernel_param_1];
	ld.param.u64 	%rd6, [rmsnorm_forward_kernel_param_2];
	ld.param.u64 	%rd7, [rmsnorm_forward_kernel_param_3];
	ld.param.u64 	%rd8, [rmsnorm_forward_kernel_param_4];
	ld.param.u32 	%r9, [rmsnorm_forward_kernel_param_6];
	cvta.to.global.u64 	%rd9, %rd8;
	mov.u32 	%r1, %ntid.x;
	mov.u32 	%r40, %tid.x;
	and.b32  	%r3, %r40, 31;
	mov.u32 	%r4, %ctaid.x;
	mul.lo.s32 	%r10, %r9, %r4;
	cvt.s64.s32 	%rd1, %r10;
	mul.wide.s32 	%rd10, %r10, 4;
	add.s64 	%rd2, %rd9, %rd10;
	setp.ge.s32 	%p1, %r40, %r9;
	mov.f32 	%f41, 0f00000000;
	@%p1 bra 	$L__BB0_3;
	mov.f32 	%f41, 0f00000000;
	mov.u32 	%r39, %r40;
$L__BB0_2:
	mul.wide.s32 	%rd11, %r39, 4;
	add.s64 	%rd12, %rd2, %rd11;
	ld.global.nc.f32 	%f10, [%rd12];
	fma.rn.f32 	%f41, %f10, %f10, %f41;
	add.s32 	%r39, %r39, %r1;
	setp.lt.s32 	%p2, %r39, %r9;
	@%p2 bra 	$L__BB0_2;
$L__BB0_3:
	mov.b32 	%r11, %f41;
	shfl.sync.bfly.b32	%r12|%p3, %r11, 16, 31, -1;
	mov.b32 	%f12, %r12;
	add.f32 	%f13, %f41, %f12;
	mov.b32 	%r13, %f13;
	shfl.sync.bfly.b32	%r14|%p4, %r13, 8, 31, -1;
	mov.b32 	%f14, %r14;
	add.f32 	%f15, %f13, %f14;
	mov.b32 	%r15, %f15;
	shfl.sync.bfly.b32	%r16|%p5, %r15, 4, 31, -1;
	mov.b32 	%f16, %r16;
	add.f32 	%f17, %f15, %f16;
	mov.b32 	%r17, %f17;
	shfl.sync.bfly.b32	%r18|%p6, %r17, 2, 31, -1;
	mov.b32 	%f18, %r18;
	add.f32 	%f19, %f17, %f18;
	mov.b32 	%r19, %f19;
	shfl.sync.bfly.b32	%r20|%p7, %r19, 1, 31, -1;
	mov.b32 	%f20, %r20;
	add.f32 	%f21, %f19, %f20;
	shr.u32 	%r21, %r40, 3;
	and.b32  	%r22, %r21, 124;
	mov.u32 	%r23, _ZZ22rmsnorm_forward_kernelE11shared_sum2;
	add.s32 	%r24, %r23, %r22;
	st.shared.f32 	[%r24], %f21;
	bar.sync 	0;
	shr.u32 	%r25, %r1, 5;
	setp.ge.u32 	%p8, %r3, %r25;
	mov.f32 	%f42, 0f00000000;
	@%p8 bra 	$L__BB0_5;
	shl.b32 	%r26, %r3, 2;
	add.s32 	%r28, %r23, %r26;
	ld.shared.f32 	%f42, [%r28];
$L__BB0_5:
	mov.b32 	%r29, %f42;
	shfl.sync.bfly.b32	%r30|%p9, %r29, 16, 31, -1;
	mov.b32 	%f22, %r30;
	add.f32 	%f23, %f42, %f22;
	mov.b32 	%r31, %f23;
	shfl.sync.bfly.b32	%r32|%p10, %r31, 8, 31, -1;
	mov.b32 	%f24, %r32;
	add.f32 	%f25, %f23, %f24;
	mov.b32 	%r33, %f25;
	shfl.sync.bfly.b32	%r34|%p11, %r33, 4, 31, -1;
	mov.b32 	%f26, %r34;
	add.f32 	%f27, %f25, %f26;
	mov.b32 	%r35, %f27;
	shfl.sync.bfly.b32	%r36|%p12, %r35, 2, 31, -1;
	mov.b32 	%f28, %r36;
	add.f32 	%f29, %f27, %f28;
	mov.b32 	%r37, %f29;
	shfl.sync.bfly.b32	%r38|%p13, %r37, 1, 31, -1;
	mov.b32 	%f30, %r38;
	add.f32 	%f31, %f29, %f30;
	cvt.rn.f32.s32 	%f32, %r9;
	div.rn.f32 	%f6, %f31, %f32;
	add.f32 	%f33, %f6, 0f3727C5AC;
	rsqrt.approx.f32 	%f7, %f33;
	setp.ne.s32 	%p14, %r40, 0;
	setp.eq.s64 	%p15, %rd5, 0;
	or.pred  	%p16, %p14, %p15;
	@%p16 bra 	$L__BB0_7;
	mul.wide.u32 	%rd14, %r4, 4;
	add.s64 	%rd13, %rd5, %rd14;
	// begin inline asm
	st.global.cs.f32 [%rd13], %f6;
	// end inline asm
$L__BB0_7:
	setp.ne.s32 	%p17, %r40, 0;
	setp.eq.s64 	%p18, %rd6, 0;
	or.pred  	%p19, %p17, %p18;
	@%p19 bra 	$L__BB0_9;
	mul.wide.u32 	%rd16, %r4, 4;
	add.s64 	%rd15, %rd6, %rd16;
	// begin inline asm
	st.global.cs.f32 [%rd15], %f7;
	// end inline asm
$L__BB0_9:
	setp.ge.s32 	%p20, %r40, %r9;
	@%p20 bra 	$L__BB0_12;
	cvta.to.global.u64 	%rd3, %rd7;
$L__BB0_11:
	cvt.s64.s32 	%rd18, %r40;
	mul.wide.s32 	%rd19, %r40, 4;
	add.s64 	%rd20, %rd2, %rd19;
	ld.global.nc.f32 	%f37, [%rd20];
	mul.f32 	%f38, %f7, %f37;
	add.s64 	%rd21, %rd18, %rd1;
	shl.b64 	%rd22, %rd21, 2;
	add.s64 	%rd17, %rd4, %rd22;
	add.s64 	%rd23, %rd3, %rd19;
	ld.global.nc.f32 	%f39, [%rd23];
	mul.f32 	%f36, %f38, %f39;
	// begin inline asm
	st.global.cs.f32 [%rd17], %f36;
	// end inline asm
	add.s32 	%r40, %r40, %r1;
	setp.lt.s32 	%p21, %r40, %r9;
	@%p21 bra 	$L__BB0_11;
$L__BB0_12:
	ret;

}
	// .globl	rmsnorm_backward_kernel
.visible .entry rmsnorm_backward_kernel(
	.param .u64 .ptr .align 1 rmsnorm_backward_kernel_param_0,
	.param .u64 .ptr .align 1 rmsnorm_backward_kernel_param_1,
	.param .u64 .ptr .align 1 rmsnorm_backward_kernel_param_2,
	.param .u64 .ptr .align 1 rmsnorm_backward_kernel_param_3,
	.param .u64 .ptr .align 1 rmsnorm_backward_kernel_param_4,
	.param .u64 .ptr .align 1 rmsnorm_backward_kernel_param_5,
	.param .u64 .ptr .align 1 rmsnorm_backward_kernel_param_6,
	.param .u32 rmsnorm_backward_kernel_param_7,
	.param .u32 rmsnorm_backward_kernel_param_8
)
{
	.reg .pred 	%p<33>;
	.reg .b32 	%r<79>;
	.reg .b32 	%f<119>;
	.reg .b64 	%rd<36>;
	// demoted variable
	.shared .align 4 .b8 _ZZ23rmsnorm_backward_kernelE11shared_sum2[128];
	ld.param.u64 	%rd8, [rmsnorm_backward_kernel_param_0];
	ld.param.u64 	%rd9, [rmsnorm_backward_kernel_param_1];
	ld.param.u64 	%rd10, [rmsnorm_backward_kernel_param_2];
	ld.param.u64 	%rd11, [rmsnorm_backward_kernel_param_3];
	ld.param.u64 	%rd12, [rmsnorm_backward_kernel_param_4];
	ld.param.u64 	%rd13, [rmsnorm_backward_kernel_param_5];
	ld.param.u64 	%rd14, [rmsnorm_backward_kernel_param_6];
	ld.param.u32 	%r20, [rmsnorm_backward_kernel_param_8];
	cvta.to.global.u64 	%rd1, %rd12;
	cvta.to.global.u64 	%rd2, %rd14;
	cvta.to.global.u64 	%rd3, %rd13;
	mov.u32 	%r1, %ntid.x;
	mov.u32 	%r78, %tid.x;
	and.b32  	%r3, %r78, 31;
	mov.u32 	%r4, %ctaid.x;
	mul.lo.s32 	%r21, %r20, %r4;
	cvt.s64.s32 	%rd4, %r21;
	setp.ge.s32 	%p1, %r78, %r20;
	@%p1 bra 	$L__BB1_6;
	shl.b32 	%r5, %r1, 2;
	mov.u32 	%r75, %r78;
$L__BB1_2:
	.pragma "nounroll";
	shl.b32 	%r22, %r75, 2;
	mov.u32 	%r23, shared;
	add.s32 	%r7, %r23, %r22;
	mov.b32 	%r24, 0;
	st.shared.u32 	[%r7], %r24;
	add.s32 	%r8, %r75, %r1;
	setp.ge.s32 	%p2, %r8, %r20;
	@%p2 bra 	$L__BB1_6;
	add.s32 	%r9, %r7, %r5;
	mov.b32 	%r25, 0;
	st.shared.u32 	[%r9], %r25;
	add.s32 	%r10, %r8, %r1;
	setp.ge.s32 	%p3, %r10, %r20;
	@%p3 bra 	$L__BB1_6;
	add.s32 	%r11, %r9, %r5;
	mov.b32 	%r26, 0;
	st.shared.u32 	[%r11], %r26;
	add.s32 	%r12, %r10, %r1;
	setp.ge.s32 	%p4, %r12, %r20;
	@%p4 bra 	$L__BB1_6;
	add.s32 	%r27, %r11, %r5;
	mov.b32 	%r28, 0;
	st.shared.u32 	[%r27], %r28;
	add.s32 	%r75, %r12, %r1;
	setp.lt.s32 	%p5, %r75, %r20;
	@%p5 bra 	$L__BB1_2;
$L__BB1_6:
	bar.sync 	0;
	cvta.to.global.u64 	%rd15, %rd10;
	mul.wide.u32 	%rd16, %r4, 4;
	add.s64 	%rd17, %rd15, %rd16;
	ld.global.nc.f32 	%f16, [%rd17];
	add.f32 	%f1, %f16, 0f3727C5AC;
	abs.f32 	%f2, %f1;
	setp.eq.f32 	%p6, %f1, 0f3F800000;
	mov.f32 	%f115, 0f3F800000;
	@%p6 bra 	$L__BB1_13;
	setp.num.f32 	%p7, %f2, %f2;
	@%p7 bra 	$L__BB1_9;
	mov.f32 	%f73, 0fBFC00000;
	add.rn.f32 	%f115, %f1, %f73;
	bra.uni 	$L__BB1_13;
$L__BB1_9:
	setp.neu.f32 	%p8, %f1, 0f00000000;
	setp.neu.f32 	%p9, %f2, 0f7F800000;
	and.pred  	%p10, %p8, %p9;
	@%p10 bra 	$L__BB1_11;
	add.f32 	%f72, %f1, %f1;
	mov.b32 	%r38, %f72;
	and.b32  	%r39, %r38, 2147483647;
	xor.b32  	%r40, %r39, 2139095040;
	mov.b32 	%f115, %r40;
	bra.uni 	$L__BB1_13;
$L__BB1_11:
	setp.lt.f32 	%p11, %f2, 0f00800000;
	mul.f32 	%f17, %f2, 0f4B800000;
	selp.f32 	%f18, %f17, %f2, %p11;
	mov.b32 	%r29, %f18;
	add.s32 	%r30, %r29, -1060439283;
	and.b32  	%r31, %r30, -8388608;
	sub.s32 	%r32, %r29, %r31;
	mov.b32 	%f19, %r32;
	cvt.rn.f32.s32 	%f20, %r31;
	selp.f32 	%f21, 0fC1C00000, 0f00000000, %p11;
	fma.rn.f32 	%f22, %f20, 0f34000000, %f21;
	add.f32 	%f23, %f19, 0fBF800000;
	add.f32 	%f24, %f19, 0f3F800000;
	rcp.approx.ftz.f32 	%f25, %f24;
	add.f32 	%f26, %f23, %f23;
	mul.f32 	%f27, %f26, %f25;
	mul.f32 	%f28, %f27, %f27;
	neg.f32 	%f29, %f27;
	sub.f32 	%f30, %f23, %f27;
	add.f32 	%f31, %f30, %f30;
	fma.rn.f32 	%f32, %f29, %f23, %f31;
	mul.rn.f32 	%f33, %f25, %f32;
	fma.rn.f32 	%f34, %f28, 0f3A2C32E4, 0f3B52E7DB;
	fma.rn.f32 	%f35, %f34, %f28, 0f3C93BB73;
	fma.rn.f32 	%f36, %f35, %f28, 0f3DF6384F;
	mul.rn.f32 	%f37, %f36, %f28;
	fma.rn.f32 	%f38, %f27, 0f3FB8AA3B, %f22;
	mul.f32 	%f39, %f37, 0f40400000;
	sub.f32 	%f40, %f22, %f38;
	fma.rn.f32 	%f41, %f27, 0f3FB8AA3B, %f40;
	fma.rn.f32 	%f42, %f33, 0f3FB8AA3B, %f41;
	fma.rn.f32 	%f43, %f27, 0f32A55E34, %f42;
	fma.rn.f32 	%f44, %f39, %f33, %f43;
	fma.rn.f32 	%f45, %f37, %f27, %f44;
	add.rn.f32 	%f46, %f38, %f45;
	mov.f32 	%f47, 0fBFC00000;
	mul.rn.f32 	%f48, %f46, %f47;
	cvt.rni.f32.f32 	%f49, %f48;
	sub.f32 	%f50, %f48, %f49;
	neg.f32 	%f51, %f48;
	fma.rn.f32 	%f52, %f46, 0fBFC00000, %f51;
	neg.f32 	%f53, %f38;
	add.rn.f32 	%f54, %f46, %f53;
	neg.f32 	%f55, %f54;
	add.rn.f32 	%f56, %f45, %f55;
	fma.rn.f32 	%f57, %f56, 0fBFC00000, %f52;
	add.f32 	%f58, %f50, %f57;
	setp.gt.f32 	%p12, %f49, 0f00000000;
	selp.b32 	%r33, 0, -2097152000, %p12;
	setp.geu.f32 	%p13, %f1, 0f00000000;
	setp.lt.f32 	%p14, %f48, 0f00000000;
	selp.f32 	%f59, 0f00000000, 0f7F800000, %p14;
	abs.f32 	%f60, %f48;
	setp.gt.f32 	%p15, %f60, 0f43180000;
	cvt.rzi.s32.f32 	%r34, %f49;
	shl.b32 	%r35, %r34, 23;
	sub.s32 	%r36, %r35, %r33;
	mov.b32 	%f61, %r36;
	add.s32 	%r37, %r33, 2130706432;
	mov.b32 	%f62, %r37;
	fma.rn.f32 	%f63, %f58, 0f391FCB8E, 0f3AAF85ED;
	fma.rn.f32 	%f64, %f63, %f58, 0f3C1D9856;
	fma.rn.f32 	%f65, %f64, %f58, 0f3D6357BB;
	fma.rn.f32 	%f66, %f65, %f58, 0f3E75FDEC;
	fma.rn.f32 	%f67, %f66, %f58, 0f3F317218;
	fma.rn.f32 	%f68, %f67, %f58, 0f3F800000;
	mul.f32 	%f69, %f68, %f62;
	mul.f32 	%f70, %f69, %f61;
	selp.f32 	%f115, %f59, %f70, %p15;
	@%p13 bra 	$L__BB1_13;
	mov.f32 	%f115, 0f7FFFFFFF;
$L__BB1_13:
	shl.b64 	%rd18, %rd4, 2;
	add.s64 	%rd5, %rd1, %rd18;
	add.s64 	%rd6, %rd3, %rd18;
	setp.ge.s32 	%p16, %r78, %r20;
	mov.f32 	%f117, 0f00000000;
	@%p16 bra 	$L__BB1_16;
	mov.f32 	%f117, 0f00000000;
	mov.u32 	%r76, %r78;
$L__BB1_15:
	mul.wide.s32 	%rd19, %r76, 4;
	add.s64 	%rd20, %rd5, %rd19;
	ld.global.nc.f32 	%f76, [%rd20];
	add.s64 	%rd21, %rd6, %rd19;
	ld.global.nc.f32 	%f77, [%rd21];
	mul.f32 	%f78, %f76, %f77;
	add.s64 	%rd22, %rd2, %rd19;
	ld.global.nc.f32 	%f79, [%rd22];
	fma.rn.f32 	%f117, %f78, %f79, %f117;
	add.s32 	%r76, %r76, %r1;
	setp.lt.s32 	%p17, %r76, %r20;
	@%p17 bra 	$L__BB1_15;
$L__BB1_16:
	mov.b32 	%r41, %f117;
	shfl.sync.bfly.b32	%r42|%p18, %r41, 16, 31, -1;
	mov.b32 	%f81, %r42;
	add.f32 	%f82, %f117, %f81;
	mov.b32 	%r43, %f82;
	shfl.sync.bfly.b32	%r44|%p19, %r43, 8, 31, -1;
	mov.b32 	%f83, %r44;
	add.f32 	%f84, %f82, %f83;
	mov.b32 	%r45, %f84;
	shfl.sync.bfly.b32	%r46|%p20, %r45, 4, 31, -1;
	mov.b32 	%f85, %r46;
	add.f32 	%f86, %f84, %f85;
	mov.b32 	%r47, %f86;
	shfl.sync.bfly.b32	%r48|%p21, %r47, 2, 31, -1;
	mov.b32 	%f87, %r48;
	add.f32 	%f88, %f86, %f87;
	mov.b32 	%r49, %f88;
	shfl.sync.bfly.b32	%r50|%p22, %r49, 1, 31, -1;
	mov.b32 	%f89, %r50;
	add.f32 	%f90, %f88, %f89;
	shr.u32 	%r51, %r78, 3;
	and.b32  	%r52, %r51, 124;
	mov.u32 	%r53, _ZZ23rmsnorm_backward_kernelE11shared_sum2;
	add.s32 	%r54, %r53, %r52;
	st.shared.f32 	[%r54], %f90;
	bar.sync 	0;
	shr.u32 	%r55, %r1, 5;
	setp.ge.u32 	%p23, %r3, %r55;
	mov.f32 	%f118, 0f00000000;
	@%p23 bra 	$L__BB1_18;
	shl.b32 	%r56, %r3, 2;
	add.s32 	%r58, %r53, %r56;
	ld.shared.f32 	%f118, [%r58];
$L__BB1_18:
	setp.lt.s32 	%p24, %r78, %r20;
	mov.b32 	%r59, %f118;
	shfl.sync.bfly.b32	%r60|%p25, %r59, 16, 31, -1;
	mov.b32 	%f91, %r60;
	add.f32 	%f92, %f118, %f91;
	mov.b32 	%r61, %f92;
	shfl.sync.bfly.b32	%r62|%p26, %r61, 8, 31, -1;
	mov.b32 	%f93, %r62;
	add.f32 	%f94, %f92, %f93;
	mov.b32 	%r63, %f94;
	shfl.sync.bfly.b32	%r64|%p27, %r63, 4, 31, -1;
	mov.b32 	%f95, %r64;
	add.f32 	%f96, %f94, %f95;
	mov.b32 	%r65, %f96;
	shfl.sync.bfly.b32	%r66|%p28, %r65, 2, 31, -1;
	mov.b32 	%f97, %r66;
	add.f32 	%f98, %f96, %f97;
	mov.b32 	%r67, %f98;
	shfl.sync.bfly.b32	%r68|%p29, %r67, 1, 31, -1;
	mov.b32 	%f99, %r68;
	add.f32 	%f14, %f98, %f99;
	@%p24 bra 	$L__BB1_19;
	bra.uni 	$L__BB1_21;
$L__BB1_19:
	cvta.to.global.u64 	%rd23, %rd11;
	add.s64 	%rd25, %rd23, %rd16;
	ld.global.nc.f32 	%f11, [%rd25];
	mul.f32 	%f100, %f115, 0f3F000000;
	mul.f32 	%f101, %f100, %f14;
	cvt.rn.f32.u32 	%f102, %r20;
	div.rn.f32 	%f103, %f101, %f102;
	add.f32 	%f12, %f103, %f103;
	mov.u32 	%r70, shared;
	mov.u32 	%r77, %r78;
$L__BB1_20:
	cvt.s64.s32 	%rd27, %r77;
	mul.wide.s32 	%rd28, %r77, 4;
	add.s64 	%rd29, %rd6, %rd28;
	ld.global.nc.f32 	%f105, [%rd29];
	mul.f32 	%f106, %f11, %f105;
	add.s64 	%rd30, %rd2, %rd28;
	ld.global.nc.f32 	%f107, [%rd30];
	mul.f32 	%f108, %f106, %f107;
	add.s64 	%rd31, %rd5, %rd28;
	ld.global.nc.f32 	%f109, [%rd31];
	mul.f32 	%f110, %f12, %f109;
	sub.f32 	%f104, %f108, %f110;
	mul.f32 	%f111, %f109, %f11;
	mul.f32 	%f112, %f111, %f105;
	shl.b32 	%r69, %r77, 2;
	add.s32 	%r71, %r70, %r69;
	st.shared.f32 	[%r71], %f112;
	add.s64 	%rd32, %rd27, %rd4;
	shl.b64 	%rd33, %rd32, 2;
	add.s64 	%rd26, %rd8, %rd33;
	// begin inline asm
	st.global.cs.f32 [%rd26], %f104;
	// end inline asm
	add.s32 	%r77, %r77, %r1;
	setp.lt.s32 	%p30, %r77, %r20;
	@%p30 bra 	$L__BB1_20;
$L__BB1_21:
	setp.ge.s32 	%p31, %r78, %r20;
	bar.sync 	0;
	@%p31 bra 	$L__BB1_24;
	cvta.to.global.u64 	%rd7, %rd9;
	mov.u32 	%r73, shared;
$L__BB1_23:
	mul.wide.s32 	%rd34, %r78, 4;
	add.s64 	%rd35, %rd7, %rd34;
	shl.b32 	%r72, %r78, 2;
	add.s32 	%r74, %r73, %r72;
	ld.shared.f32 	%f113, [%r74];
	atom.global.add.f32 	%f114, [%rd35], %f113;
	add.s32 	%r78, %r78, %r1;
	setp.lt.s32 	%p32, %r78, %r20;
	@%p32 bra 	$L__BB1_23;
$L__BB1_24:
	ret;

}


// ===== COMPILED SASS (sm_100) =====

	.target	sm_100

	.elftype	@"ET_EXEC"


//--------------------- .note.nv.tkinfo           --------------------------
	.section	.note.nv.tkinfo,"",@"SHT_NOTE"
	.sectionflags	@"SHF_NOTE_NV_TKINFO"
	.tkinfo
        /*0018*/ 	.word	0x00000002
        /*0030*/ 	.string	""
        /*0030*/ 	.string	"ptxas"
        /*0030*/ 	.string	"Cuda compilation tools, release 13.0, V13.0.88"
        /*0030*/ 	.string	"Build cuda_13.0.r13.0/compiler.36424714_0"
        /*0030*/ 	.string	"-arch sm_100 -m 64 "



//--------------------- .note.nv.cuinfo           --------------------------
	.section	.note.nv.cuinfo,"",@"SHT_NOTE"
	.sectionflags	@"SHF_NOTE_NV_CUINFO"
        /*0018*/ 	.short	0x0002
        /*001a*/ 	.short	0x0064
        /*001c*/ 	.short	0x0082
	.zero		2


//--------------------- .nv.info                  --------------------------
	.section	.nv.info,"",@"SHT_CUDA_INFO"
	.align	4


	//----- nvinfo : EIATTR_REGCOUNT
	.align		4
        /*0000*/ 	.byte	0x04, 0x2f
        /*0002*/ 	.short	(.L_11 - .L_10)
	.align		4
.L_10:
        /*0004*/ 	.word	index@(rmsnorm_forward_kernel)
        /*0008*/ 	.word	0x00000013


	//----- nvinfo : EIATTR_FRAME_SIZE
	.align		4
.L_11:
        /*000c*/ 	.byte	0x04, 0x11
        /*000e*/ 	.short	(.L_13 - .L_12)
	.align		4
.L_12:
        /*0010*/ 	.word	index@($__internal_1_$__cuda_sm3x_div_rn_noftz_f32_slowpath)
        /*0014*/ 	.word	0x00000000


	//----- nvinfo : EIATTR_FRAME_SIZE
	.align		4
.L_13:
        /*0018*/ 	.byte	0x04, 0x11
        /*001a*/ 	.short	(.L_15 - .L_14)
	.align		4
.L_14:
        /*001c*/ 	.word	index@(rmsnorm_forward_kernel)
        /*0020*/ 	.word	0x00000000


	//----- nvinfo : EIATTR_REGCOUNT
	.align		4
.L_15:
        /*0024*/ 	.byte	0x04, 0x2f
        /*0026*/ 	.short	(.L_17 - .L_16)
	.align		4
.L_16:
        /*0028*/ 	.word	index@(rmsnorm_backward_kernel)
        /*002c*/ 	.word	0x0000001f


	//----- nvinfo : EIATTR_FRAME_SIZE
	.align		4
.L_17:
        /*0030*/ 	.byte	0x04, 0x11
        /*0032*/ 	.short	(.L_19 - .L_18)
	.align		4
.L_18:
        /*0034*/ 	.word	index@($__internal_0_$__cuda_sm3x_div_rn_noftz_f32_slowpath)
        /*0038*/ 	.word	0x00000000


	//----- nvinfo : EIATTR_FRAME_SIZE
	.align		4
.L_19:
        /*003c*/ 	.byte	0x04, 0x11
        /*003e*/ 	.short	(.L_21 - .L_20)
	.align		4
.L_20:
        /*0040*/ 	.word	index@(rmsnorm_backward_kernel)
        /*0044*/ 	.word	0x00000000


	//----- nvinfo : EIATTR_MIN_STACK_SIZE
	.align		4
.L_21:
        /*0048*/ 	.byte	0x04, 0x12
        /*004a*/ 	.short	(.L_23 - .L_22)
	.align		4
.L_22:
        /*004c*/ 	.word	index@(rmsnorm_backward_kernel)
        /*0050*/ 	.word	0x00000000


	//----- nvinfo : EIATTR_MIN_STACK_SIZE
	.align		4
.L_23:
        /*0054*/ 	.byte	0x04, 0x12
        /*0056*/ 	.short	(.L_25 - .L_24)
	.align		4
.L_24:
        /*0058*/ 	.word	index@(rmsnorm_forward_kernel)
        /*005c*/ 	.word	0x00000000
.L_25:


//--------------------- .nv.compat                --------------------------
	.section	.nv.compat,"",@"SHT_CUDA_COMPAT_INFO"
	.align	4
        /*0000*/ 	.byte	0x02, 0x09, 0x00, 0x00, 0x02, 0x02, 0x01, 0x00, 0x02, 0x05, 0x05, 0x00, 0x03, 0x07, 0x01, 0x01
        /*0010*/ 	.byte	0x02, 0x03, 0x00, 0x00, 0x02, 0x06, 0x01, 0x00, 0x04, 0x0b, 0x08, 0x00, 0x01, 0x00, 0x00, 0x00
        /*0020*/ 	.byte	0x00, 0x00, 0x00, 0x00


//--------------------- .nv.info.rmsnorm_backward_kernel --------------------------
	.section	.nv.info.rmsnorm_backward_kernel,"",@"SHT_CUDA_INFO"
	.sectionflags	@""
	.align	4


	//----- nvinfo : EIATTR_CUDA_API_VERSION
	.align		4
        /*0000*/ 	.byte	0x04, 0x37
        /*0002*/ 	.short	(.L_27 - .L_26)
.L_26:
        /*0004*/ 	.word	0x00000082


	//----- nvinfo : EIATTR_KPARAM_INFO
	.align		4
.L_27:
        /*0008*/ 	.byte	0x04, 0x17
        /*000a*/ 	.short	(.L_29 - .L_28)
.L_28:
        /*000c*/ 	.word	0x00000000
        /*0010*/ 	.short	0x0008
        /*0012*/ 	.short	0x003c
        /*0014*/ 	.byte	0x00, 0xf0, 0x11, 0x00


	//----- nvinfo : EIATTR_KPARAM_INFO
	.align		4
.L_29:
        /*0018*/ 	.byte	0x04, 0x17
        /*001a*/ 	.short	(.L_31 - .L_30)
.L_30:
        /*001c*/ 	.word	0x00000000
        /*0020*/ 	.short	0x0007
        /*0022*/ 	.short	0x0038
        /*0024*/ 	.byte	0x00, 0xf0, 0x11, 0x00


	//----- nvinfo : EIATTR_KPARAM_INFO
	.align		4
.L_31:
        /*0028*/ 	.byte	0x04, 0x17
        /*002a*/ 	.short	(.L_33 - .L_32)
.L_32:
        /*002c*/ 	.word	0x00000000
        /*0030*/ 	.short	0x0006
        /*0032*/ 	.short	0x0030
        /*0034*/ 	.byte	0x00, 0xf5, 0x21, 0x00


	//----- nvinfo : EIATTR_KPARAM_INFO
	.align		4
.L_33:
        /*0038*/ 	.byte	0x04, 0x17
        /*003a*/ 	.short	(.L_35 - .L_34)
.L_34:
        /*003c*/ 	.word	0x00000000
        /*0040*/ 	.short	0x0005
        /*0042*/ 	.short	0x0028
        /*0044*/ 	.byte	0x00, 0xf5, 0x21, 0x00


	//----- nvinfo : EIATTR_KPARAM_INFO
	.align		4
.L_35:
        /*0048*/ 	.byte	0x04, 0x17
        /*004a*/ 	.short	(.L_37 - .L_36)
.L_36:
        /*004c*/ 	.word	0x00000000
        /*0050*/ 	.short	0x0004
        /*0052*/ 	.short	0x0020
        /*0054*/ 	.byte	0x00, 0xf5, 0x21, 0x00


	//----- nvinfo : EIATTR_KPARAM_INFO
	.align		4
.L_37:
        /*0058*/ 	.byte	0x04, 0x17
        /*005a*/ 	.short	(.L_39 - .L_38)
.L_38:
        /*005c*/ 	.word	0x00000000
        /*0060*/ 	.short	0x0003
        /*0062*/ 	.short	0x0018
        /*0064*/ 	.byte	0x00, 0xf5, 0x21, 0x00


	//----- nvinfo : EIATTR_KPARAM_INFO
	.align		4
.L_39:
        /*0068*/ 	.byte	0x04, 0x17
        /*006a*/ 	.short	(.L_41 - .L_40)
.L_40:
        /*006c*/ 	.word	0x00000000
        /*0070*/ 	.short	0x0002
        /*0072*/ 	.short	0x0010
        /*0074*/ 	.byte	0x00, 0xf5, 0x21, 0x00


	//----- nvinfo : EIATTR_KPARAM_INFO
	.align		4
.L_41:
        /*0078*/ 	.byte	0x04, 0x17
        /*007a*/ 	.short	(.L_43 - .L_42)
.L_42:
        /*007c*/ 	.word	0x00000000
        /*0080*/ 	.short	0x0001
        /*0082*/ 	.short	0x0008
        /*0084*/ 	.byte	0x00, 0xf5, 0x21, 0x00


	//----- nvinfo : EIATTR_KPARAM_INFO
	.align		4
.L_43:
        /*0088*/ 	.byte	0x04, 0x17
        /*008a*/ 	.short	(.L_45 - .L_44)
.L_44:
        /*008c*/ 	.word	0x00000000
        /*0090*/ 	.short	0x0000
        /*0092*/ 	.short	0x0000
        /*0094*/ 	.byte	0x00, 0xf5, 0x21, 0x00


	//----- nvinfo : EIATTR_SPARSE_MMA_MASK
	.align		4
.L_45:
        /*0098*/ 	.byte	0x03, 0x50
        /*009a*/ 	.short	0x0000


	//----- nvinfo : EIATTR_MAXREG_COUNT
	.align		4
        /*009c*/ 	.byte	0x03, 0x1b
        /*009e*/ 	.short	0x00ff


	//----- nvinfo : EIATTR_NUM_BARRIERS
	.align		4
        /*00a0*/ 	.byte	0x02, 0x4c
        /*00a2*/ 	.byte	0x01
	.zero		1


	//----- nvinfo : EIATTR_MERCURY_ISA_VERSION
	.align		4
        /*00a4*/ 	.byte	0x03, 0x5f
        /*00a6*/ 	.short	0x0101


	//----- nvinfo : EIATTR_COOP_GROUP_MASK_REGIDS
	.align		4
        /*00a8*/ 	.byte	0x04, 0x29
        /*00aa*/ 	.short	(.L_47 - .L_46)


	//   ....[0]....
.L_46:
        /*00ac*/ 	.word	0xffffffff


	//   ....[1]....
        /*00b0*/ 	.word	0xffffffff


	//   ....[2]....
        /*00b4*/ 	.word	0xffffffff


	//   ....[3]....
        /*00b8*/ 	.word	0xffffffff


	//   ....[4]....
        /*00bc*/ 	.word	0xffffffff


	//   ....[5]....
        /*00c0*/ 	.word	0xffffffff


	//   ....[6]....
        /*00c4*/ 	.word	0xffffffff


	//   ....[7]....
        /*00c8*/ 	.word	0xffffffff


	//   ....[8]....
        /*00cc*/ 	.word	0xffffffff


	//   ....[9]....
        /*00d0*/ 	.word	0xffffffff


	//----- nvinfo : EIATTR_COOP_GROUP_INSTR_OFFSETS
	.align		4
.L_47:
        /*00d4*/ 	.byte	0x04, 0x28
        /*00d6*/ 	.short	(.L_49 - .L_48)


	//   ....[0]....
.L_48:
        /*00d8*/ 	.word	0x00000900


	//   ....[1]....
        /*00dc*/ 	.word	0x000009c0


	//   ....[2]....
        /*00e0*/ 	.word	0x00000a00


	//   ....[3]....
        /*00e4*/ 	.word	0x00000a50


	//   ....[4]....
        /*00e8*/ 	.word	0x00000a70


	//   ....[5]....
        /*00ec*/ 	.word	0x00000ad0


	//   ....[6]....
        /*00f0*/ 	.word	0x00000af0


	//   ....[7]....
        /*00f4*/ 	.word	0x00000b10


	//   ....[8]....
        /*00f8*/ 	.word	0x00000b30


	//   ....[9]....
        /*00fc*/ 	.word	0x00000b50


	//----- nvinfo : EIATTR_VRC_CTA_INIT_COUNT
	.align		4
.L_49:
        /*0100*/ 	.byte	0x02, 0x4a
	.zero		1
	.zero		1


	//----- nvinfo : EIATTR_EXIT_INSTR_OFFSETS
	.align		4
        /*0104*/ 	.byte	0x04, 0x1c
        /*0106*/ 	.short	(.L_51 - .L_50)


	//   ....[0]....
.L_50:
        /*0108*/ 	.word	0x00000ed0


	//   ....[1]....
        /*010c*/ 	.word	0x00000f80


	//----- nvinfo : EIATTR_CRS_STACK_SIZE
	.align		4
.L_51:
        /*0110*/ 	.byte	0x04, 0x1e
        /*0112*/ 	.short	(.L_53 - .L_52)
.L_52:
        /*0114*/ 	.word	0x00000000


	//----- nvinfo : EIATTR_CBANK_PARAM_SIZE
	.align		4
.L_53:
        /*0118*/ 	.byte	0x03, 0x19
        /*011a*/ 	.short	0x0040


	//----- nvinfo : EIATTR_PARAM_CBANK
	.align		4
        /*011c*/ 	.byte	0x04, 0x0a
        /*011e*/ 	.short	(.L_55 - .L_54)
	.align		4
.L_54:
        /*0120*/ 	.word	index@(.nv.constant0.rmsnorm_backward_kernel)
        /*0124*/ 	.short	0x0380
        /*0126*/ 	.short	0x0040


	//----- nvinfo : EIATTR_SW_WAR
	.align		4
.L_55:
        /*0128*/ 	.byte	0x04, 0x36
        /*012a*/ 	.short	(.L_57 - .L_56)
.L_56:
        /*012c*/ 	.word	0x00000008
.L_57:


//--------------------- .nv.info.rmsnorm_forward_kernel --------------------------
	.section	.nv.info.rmsnorm_forward_kernel,"",@"SHT_CUDA_INFO"
	.sectionflags	@""
	.align	4


	//----- nvinfo : EIATTR_CUDA_API_VERSION
	.align		4
        /*0000*/ 	.byte	0x04, 0x37
        /*0002*/ 	.short	(.L_59 - .L_58)
.L_58:
        /*0004*/ 	.word	0x00000082


	//----- nvinfo : EIATTR_KPARAM_INFO
	.align		4
.L_59:
        /*0008*/ 	.byte	0x04, 0x17
        /*000a*/ 	.short	(.L_61 - .L_60)
.L_60:
        /*000c*/ 	.word	0x00000000
        /*0010*/ 	.short	0x0006
        /*0012*/ 	.short	0x002c
        /*0014*/ 	.byte	0x00, 0xf0, 0x11, 0x00


	//----- nvinfo : EIATTR_KPARAM_INFO
	.align		4
.L_61:
        /*0018*/ 	.byte	0x04, 0x17
        /*001a*/ 	.short	(.L_63 - .L_62)
.L_62:
        /*001c*/ 	.word	0x00000000
        /*0020*/ 	.short	0x0005
        /*0022*/ 	.short	0x0028
        /*0024*/ 	.byte	0x00, 0xf0, 0x11, 0x00


	//----- nvinfo : EIATTR_KPARAM_INFO
	.align		4
.L_63:
        /*0028*/ 	.byte	0x04, 0x17
        /*002a*/ 	.short	(.L_65 - .L_64)
.L_64:
        /*002c*/ 	.word	0x00000000
        /*0030*/ 	.short	0x0004
        /*0032*/ 	.short	0x0020
        /*0034*/ 	.byte	0x00, 0xf5, 0x21, 0x00


	//----- nvinfo : EIATTR_KPARAM_INFO
	.align		4
.L_65:
        /*0038*/ 	.byte	0x04, 0x17
        /*003a*/ 	.short	(.L_67 - .L_66)
.L_66:
        /*003c*/ 	.word	0x00000000
        /*0040*/ 	.short	0x0003
        /*0042*/ 	.short	0x0018
        /*0044*/ 	.byte	0x00, 0xf5, 0x21, 0x00


	//----- nvinfo : EIATTR_KPARAM_INFO
	.align		4
.L_67:
        /*0048*/ 	.byte	0x04, 0x17
        /*004a*/ 	.short	(.L_69 - .L_68)
.L_68:
        /*004c*/ 	.word	0x00000000
        /*0050*/ 	.short	0x0002
        /*0052*/ 	.short	0x0010
        /*0054*/ 	.byte	0x00, 0xf5, 0x21, 0x00


	//----- nvinfo : EIATTR_KPARAM_INFO
	.align		4
.L_69:
        /*0058*/ 	.byte	0x04, 0x17
        /*005a*/ 	.short	(.L_71 - .L_70)
.L_70:
        /*005c*/ 	.word	0x00000000
        /*0060*/ 	.short	0x0001
        /*0062*/ 	.short	0x0008
        /*0064*/ 	.byte	0x00, 0xf5, 0x21, 0x00


	//----- nvinfo : EIATTR_KPARAM_INFO
	.align		4
.L_71:
        /*0068*/ 	.byte	0x04, 0x17
        /*006a*/ 	.short	(.L_73 - .L_72)
.L_72:
        /*006c*/ 	.word	0x00000000
        /*0070*/ 	.short	0x0000
        /*0072*/ 	.short	0x0000
        /*0074*/ 	.byte	0x00, 0xf5, 0x21, 0x00


	//----- nvinfo : EIATTR_SPARSE_MMA_MASK
	.align		4
.L_73:
        /*0078*/ 	.byte	0x03, 0x50
        /*007a*/ 	.short	0x0000


	//----- nvinfo : EIATTR_MAXREG_COUNT
	.align		4
        /*007c*/ 	.byte	0x03, 0x1b
        /*007e*/ 	.short	0x00ff


	//----- nvinfo : EIATTR_NUM_BARRIERS
	.align		4
        /*0080*/ 	.byte	0x02, 0x4c
        /*0082*/ 	.byte	0x01
	.zero		1


	//----- nvinfo : EIATTR_MERCURY_ISA_VERSION
	.align		4
        /*0084*/ 	.byte	0x03, 0x5f
        /*0086*/ 	.short	0x0101


	//----- nvinfo : EIATTR_COOP_GROUP_MASK_REGIDS
	.align		4
        /*0088*/ 	.byte	0x04, 0x29
        /*008a*/ 	.short	(.L_75 - .L_74)


	//   ....[0]....
.L_74:
        /*008c*/ 	.word	0xffffffff


	//   ....[1]....
        /*0090*/ 	.word	0xffffffff


	//   ....[2]....
        /*0094*/ 	.word	0xffffffff


	//   ....[3]....
        /*0098*/ 	.word	0xffffffff


	//   ....[4]....
        /*009c*/ 	.word	0xffffffff


	//   ....[5]....
        /*00a0*/ 	.word	0xffffffff


	//   ....[6]....
        /*00a4*/ 	.word	0xffffffff


	//   ....[7]....
        /*00a8*/ 	.word	0xffffffff


	//   ....[8]....
        /*00ac*/ 	.word	0xffffffff


	//   ....[9]....
        /*00b0*/ 	.word	0xffffffff


	//----- nvinfo : EIATTR_COOP_GROUP_INSTR_OFFSETS
	.align		4
.L_75:
        /*00b4*/ 	.byte	0x04, 0x28
        /*00b6*/ 	.short	(.L_77 - .L_76)


	//   ....[0]....
.L_76:
        /*00b8*/ 	.word	0x00000160


	//   ....[1]....
        /*00bc*/ 	.word	0x000001c0


	//   ....[2]....
        /*00c0*/ 	.word	0x00000230


	//   ....[3]....
        /*00c4*/ 	.word	0x00000270


	//   ....[4]....
        /*00c8*/ 	.word	0x00000290


	//   ....[5]....
        /*00cc*/ 	.word	0x000002e0


	//   ....[6]....
        /*00d0*/ 	.word	0x00000310


	//   ....[7]....
        /*00d4*/ 	.word	0x00000360


	//   ....[8]....
        /*00d8*/ 	.word	0x00000380


	//   ....[9]....
        /*00dc*/ 	.word	0x000003a0


	//----- nvinfo : EIATTR_VRC_CTA_INIT_COUNT
	.align		4
.L_77:
        /*00e0*/ 	.byte	0x02, 0x4a
	.zero		1
	.zero		1


	//----- nvinfo : EIATTR_EXIT_INSTR_OFFSETS
	.align		4
        /*00e4*/ 	.byte	0x04, 0x1c
        /*00e6*/ 	.short	(.L_79 - .L_78)


	//   ....[0]....
.L_78:
        /*00e8*/ 	.word	0x000005c0


	//   ....[1]....
        /*00ec*/ 	.word	0x000006c0


	//----- nvinfo : EIATTR_CRS_STACK_SIZE
	.align		4
.L_79:
        /*00f0*/ 	.byte	0x04, 0x1e
        /*00f2*/ 	.short	(.L_81 - .L_80)
.L_80:
        /*00f4*/ 	.word	0x00000000


	//----- nvinfo : EIATTR_CBANK_PARAM_SIZE
	.align		4
.L_81:
        /*00f8*/ 	.byte	0x03, 0x19
        /*00fa*/ 	.short	0x0030


	//----- nvinfo : EIATTR_PARAM_CBANK
	.align		4
        /*00fc*/ 	.byte	0x04, 0x0a
        /*00fe*/ 	.short	(.L_83 - .L_82)
	.align		4
.L_82:
        /*0100*/ 	.word	index@(.nv.constant0.rmsnorm_forward_kernel)
        /*0104*/ 	.short	0x0380
        /*0106*/ 	.short	0x0030


	//----- nvinfo : EIATTR_SW_WAR
	.align		4
.L_83:
        /*0108*/ 	.byte	0x04, 0x36
        /*010a*/ 	.short	(.L_85 - .L_84)
.L_84:
        /*010c*/ 	.word	0x00000008
.L_85:


//--------------------- .nv.callgraph             --------------------------
	.section	.nv.callgraph,"",@"SHT_CUDA_CALLGRAPH"
	.align	4
	.sectionentsize	8
	.align		4
        /*0000*/ 	.word	0x00000000
	.align		4
        /*0004*/ 	.word	0xffffffff
	.align		4
        /*0008*/ 	.word	0x00000000
	.align		4
        /*000c*/ 	.word	0xfffffffe
	.align		4
        /*0010*/ 	.word	0x00000000
	.align		4
        /*0014*/ 	.word	0xfffffffd
	.align		4
        /*0018*/ 	.word	0x00000000
	.align		4
        /*001c*/ 	.word	0xfffffffc


//--------------------- .nv.constant4             --------------------------
	.section	.nv.constant4,"a",@progbits
	.align	8
	.align		8
.nv.constant4:
        /*0000*/ 	.dword	_ZN34_INTERNAL_1e19b4ca_4_k_cu_f27a55504cuda3std3__436_GLOBAL__N__1e19b4ca_4_k_cu_f27a55506ignoreE
	.align		8
        /*0008*/ 	.dword	_ZN34_INTERNAL_1e19b4ca_4_k_cu_f27a55504cuda3std3__45__cpo5beginE
	.align		8
        /*0010*/ 	.dword	_ZN34_INTERNAL_1e19b4ca_4_k_cu_f27a55504cuda3std3__45__cpo3endE
	.align		8
        /*0018*/ 	.dword	_ZN34_INTERNAL_1e19b4ca_4_k_cu_f27a55504cuda3std3__45__cpo6cbeginE
	.align		8
        /*0020*/ 	.dword	_ZN34_INTERNAL_1e19b4ca_4_k_cu_f27a55504cuda3std3__45__cpo4cendE
	.align		8
        /*0028*/ 	.dword	_ZN34_INTERNAL_1e19b4ca_4_k_cu_f27a55504cuda3std3__419piecewise_constructE
	.align		8
        /*0030*/ 	.dword	_ZN34_INTERNAL_1e19b4ca_4_k_cu_f27a55504cuda3std3__48in_placeE
	.align		8
        /*0038*/ 	.dword	_ZN34_INTERNAL_1e19b4ca_4_k_cu_f27a55504cuda3std6ranges3__45__cpo4swapE
	.align		8
        /*0040*/ 	.dword	_ZN34_INTERNAL_1e19b4ca_4_k_cu_f27a55504cuda3std6ranges3__45__cpo9iter_moveE
	.align		8
        /*0048*/ 	.dword	_ZN34_INTERNAL_1e19b4ca_4_k_cu_f27a55504cuda3std6ranges3__45__cpo7advanceE


//--------------------- .text.rmsnorm_backward_kernel --------------------------
	.section	.text.rmsnorm_backward_kernel,"ax",@progbits
	.align	128
        .global         rmsnorm_backward_kernel
        .type           rmsnorm_backward_kernel,@function
        .size           rmsnorm_backward_kernel,(.L_x_43 - rmsnorm_backward_kernel)
        .other          rmsnorm_backward_kernel,@"STO_CUDA_ENTRY STV_DEFAULT"
rmsnorm_backward_kernel:
.text.rmsnorm_backward_kernel:
[----:B------:R-:W-:Y:S01]  /*0000*/  LDC R1, c[0x0][0x37c] ;  /* 0x0000df00ff017b82 */ /* 0x000fe20000000800 */
[----:B------:R-:W0:Y:S01]  /*0010*/  S2R R11, SR_TID.X ;  /* 0x00000000000b7919 */ /* 0x000e220000002100 */
[----:B------:R-:W1:Y:S06]  /*0020*/  LDCU UR6, c[0x0][0x3bc] ;  /* 0x00007780ff0677ac */ /* 0x000e6c0008000800 */
[----:B------:R-:W2:Y:S01]  /*0030*/  LDC R10, c[0x0][0x360] ;  /* 0x0000d800ff0a7b82 */ /* 0x000ea20000000800 */
[----:B------:R-:W-:Y:S01]  /*0040*/  BSSY.RECONVERGENT B0, `(.L_x_0) ;  /* 0x0000024000007945 */ /* 0x000fe20003800200 */
[----:B------:R-:W3:Y:S01]  /*0050*/  S2R R3, SR_CTAID.X ;  /* 0x0000000000037919 */ /* 0x000ee20000002500 */
[----:B------:R-:W4:Y:S01]  /*0060*/  LDCU.64 UR4, c[0x0][0x358] ;  /* 0x00006b00ff0477ac */ /* 0x000f220008000a00 */
[----:B-1----:R-:W-:-:S05]  /*0070*/  IMAD.U32 R0, RZ, RZ, UR6 ;  /* 0x00000006ff007e24 */ /* 0x002fca000f8e00ff */
[CC--:B0-----:R-:W-:Y:S02]  /*0080*/  ISETP.GE.AND P0, PT, R11.reuse, R0.reuse, PT ;  /* 0x000000000b00720c */ /* 0x0c1fe40003f06270 */
[----:B------:R-:W-:Y:S01]  /*0090*/  LOP3.LUT R2, R11, 0x1f, RZ, 0xc0, !PT ;  /* 0x0000001f0b027812 */ /* 0x000fe200078ec0ff */
[----:B---3--:R-:W-:-:S05]  /*00a0*/  IMAD R9, R3, R0, RZ ;  /* 0x0000000003097224 */ /* 0x008fca00078e02ff */
[----:B------:R-:W-:-:S05]  /*00b0*/  SHF.R.S32.HI R8, RZ, 0x1f, R9 ;  /* 0x0000001fff087819 */ /* 0x000fca0000011409 */
[----:B----4-:R-:W-:Y:S05]  /*00c0*/  @P0 BRA `(.L_x_1) ;  /* 0x00000000006c0947 */ /* 0x010fea0003800000 */
[----:B------:R-:W0:Y:S01]  /*00d0*/  S2R R7, SR_CgaCtaId ;  /* 0x0000000000077919 */ /* 0x000e220000008800 */
[----:B------:R-:W1:Y:S01]  /*00e0*/  LDC R12, c[0x0][0x3bc] ;  /* 0x0000ef00ff0c7b82 */ /* 0x000e620000000800 */
[----:B------:R-:W-:Y:S02]  /*00f0*/  MOV R0, 0x400 ;  /* 0x0000040000007802 */ /* 0x000fe40000000f00 */
[----:B------:R-:W-:-:S03]  /*0100*/  MOV R5, R11 ;  /* 0x0000000b00057202 */ /* 0x000fc60000000f00 */
[----:B------:R-:W-:-:S05]  /*0110*/  VIADD R0, R0, 0x80 ;  /* 0x0000008000007836 */ /* 0x000fca0000000000 */
[----:B0-----:R-:W-:-:S07]  /*0120*/  LEA R4, R7, R0, 0x18 ;  /* 0x0000000007047211 */ /* 0x001fce00078ec0ff */
.L_x_2:
[----:B------:R-:W-:Y:S01]  /*0130*/  IMAD R7, R5, 0x4, R4 ;  /* 0x0000000405077824 */ /* 0x000fe200078e0204 */
[----:B-1----:R-:W-:Y:S01]  /*0140*/  MOV R0, R12 ;  /* 0x0000000c00007202 */ /* 0x002fe20000000f00 */
[----:B--2---:R-:W-:-:S03]  /*0150*/  IMAD.IADD R5, R10, 0x1, R5 ;  /* 0x000000010a057824 */ /* 0x004fc600078e0205 */
[----:B------:R0:W-:Y:S02]  /*0160*/  STS [R7], RZ ;  /* 0x000000ff07007388 */ /* 0x0001e40000000800 */
[----:B------:R-:W-:-:S13]  /*0170*/  ISETP.GE.AND P0, PT, R5, R0, PT ;  /* 0x000000000500720c */ /* 0x000fda0003f06270 */
[----:B0-----:R-:W-:Y:S05]  /*0180*/  @P0 BRA `(.L_x_1) ;  /* 0x00000000003c0947 */ /* 0x001fea0003800000 */
[----:B------:R-:W-:Y:S02]  /*0190*/  IMAD R7, R10, 0x4, R7 ;  /* 0x000000040a077824 */ /* 0x000fe400078e0207 */
[----:B------:R-:W-:-:S03]  /*01a0*/  IMAD.IADD R5, R5, 0x1, R10 ;  /* 0x0000000105057824 */ /* 0x000fc600078e020a */
[----:B------:R0:W-:Y:S02]  /*01b0*/  STS [R7], RZ ;  /* 0x000000ff07007388 */ /* 0x0001e40000000800 */
[----:B------:R-:W-:-:S13]  /*01c0*/  ISETP.GE.AND P0, PT, R5, R0, PT ;  /* 0x000000000500720c */ /* 0x000fda0003f06270 */
[----:B0-----:R-:W-:Y:S05]  /*01d0*/  @P0 BRA `(.L_x_1) ;  /* 0x0000000000280947 */ /* 0x001fea0003800000 */
[----:B------:R-:W-:Y:S01]  /*01e0*/  LEA R7, R10, R7, 0x2 ;  /* 0x000000070a077211 */ /* 0x000fe200078e10ff */
[----:B------:R-:W-:-:S04]  /*01f0*/  IMAD.IADD R5, R5, 0x1, R10 ;  /* 0x0000000105057824 */ /* 0x000fc800078e020a */
[----:B------:R0:W-:Y:S01]  /*0200*/  STS [R7], RZ ;  /* 0x000000ff07007388 */ /* 0x0001e20000000800 */
[----:B------:R-:W-:-:S13]  /*0210*/  ISETP.GE.AND P0, PT, R5, R0, PT ;  /* 0x000000000500720c */ /* 0x000fda0003f06270 */
[----:B0-----:R-:W-:Y:S05]  /*0220*/  @P0 BRA `(.L_x_1) ;  /* 0x0000000000140947 */ /* 0x001fea0003800000 */
[----:B------:R-:W-:Y:S01]  /*0230*/  LEA R6, R10, R7, 0x2 ;  /* 0x000000070a067211 */ /* 0x000fe200078e10ff */
[----:B------:R-:W-:-:S04]  /*0240*/  IMAD.IADD R5, R5, 0x1, R10 ;  /* 0x0000000105057824 */ /* 0x000fc800078e020a */
[----:B------:R0:W-:Y:S01]  /*0250*/  STS [R6], RZ ;  /* 0x000000ff06007388 */ /* 0x0001e20000000800 */
[----:B------:R-:W-:-:S13]  /*0260*/  ISETP.GE.AND P0, PT, R5, R0, PT ;  /* 0x000000000500720c */ /* 0x000fda0003f06270 */
[----:B0-----:R-:W-:Y:S05]  /*0270*/  @!P0 BRA `(.L_x_2) ;  /* 0xfffffffc00ac8947 */ /* 0x001fea000383ffff */
.L_x_1:
[----:B------:R-:W-:Y:S05]  /*0280*/  BSYNC.RECONVERGENT B0 ;  /* 0x0000000000007941 */ /* 0x000fea0003800200 */
.L_x_0:
[----:B------:R-:W0:Y:S02]  /*0290*/  LDC.64 R4, c[0x0][0x390] ;  /* 0x0000e400ff047b82 */ /* 0x000e240000000a00 */
[----:B0-----:R-:W-:-:S06]  /*02a0*/  IMAD.WIDE.U32 R4, R3, 0x4, R4 ;  /* 0x0000000403047825 */ /* 0x001fcc00078e0004 */
[----:B------:R-:W3:Y:S01]  /*02b0*/  LDG.E.CONSTANT R4, desc[UR4][R4.64] ;  /* 0x0000000404047981 */ /* 0x000ee2000c1e9900 */
[----:B------:R-:W-:Y:S01]  /*02c0*/  HFMA2 R12, -RZ, RZ, 1.875, 0 ;  /* 0x3f800000ff0c7431 */ /* 0x000fe200000001ff */
[----:B------:R-:W-:Y:S01]  /*02d0*/  BAR.SYNC.DEFER_BLOCKING 0x0 ;  /* 0x0000000000007b1d */ /* 0x000fe20000010000 */
[----:B---3--:R-:W-:-:S05]  /*02e0*/  FADD R6, R4, 9.9999997473787516356e-06 ;  /* 0x3727c5ac04067421 */ /* 0x008fca0000000000 */
[----:B------:R-:W-:-:S13]  /*02f0*/  FSETP.NEU.AND P0, PT, R6, 1, PT ;  /* 0x3f8000000600780b */ /* 0x000fda0003f0d000 */
[----:B------:R-:W-:Y:S05]  /*0300*/  @!P0 BRA `(.L_x_3) ;  /* 0x0000000400148947 */ /* 0x000fea0003800000 */
[----:B------:R-:W-:-:S13]  /*0310*/  FSETP.NAN.AND P0, PT, |R6|, |R6|, PT ;  /* 0x400000060600720b */ /* 0x000fda0003f08200 */
[----:B------:R-:W-:Y:S01]  /*0320*/  @P0 FADD R12, R6, -1.5 ;  /* 0xbfc00000060c0421 */ /* 0x000fe20000000000 */
[----:B------:R-:W-:Y:S06]  /*0330*/  @P0 BRA `(.L_x_3) ;  /* 0x0000000400080947 */ /* 0x000fec0003800000 */
[----:B------:R-:W-:-:S04]  /*0340*/  FSETP.NEU.AND P0, PT, |R6|, +INF , PT ;  /* 0x7f8000000600780b */ /* 0x000fc80003f0d200 */
[----:B------:R-:W-:-:S13]  /*0350*/  FSETP.NEU.AND P0, PT, R6, RZ, P0 ;  /* 0x000000ff0600720b */ /* 0x000fda000070d000 */
[----:B------:R-:W-:-:S05]  /*0360*/  @!P0 FADD R5, R6, R6 ;  /* 0x0000000606058221 */ /* 0x000fca0000000000 */
[----:B------:R-:W-:-:S04]  /*0370*/  @!P0 LOP3.LUT R5, R5, 0x7fffffff, RZ, 0xc0, !PT ;  /* 0x7fffffff05058812 */ /* 0x000fc800078ec0ff */
[----:B------:R-:W-:Y:S01]  /*0380*/  @!P0 LOP3.LUT R12, R5, 0x7f800000, RZ, 0x3c, !PT ;  /* 0x7f800000050c8812 */ /* 0x000fe200078e3cff */
[----:B------:R-:W-:Y:S06]  /*0390*/  @!P0 BRA `(.L_x_3) ;  /* 0x0000000000f08947 */ /* 0x000fec0003800000 */
[C---:B------:R-:W-:Y:S01]  /*03a0*/  FMUL R5, |R6|.reuse, 16777216 ;  /* 0x4b80000006057820 */ /* 0x040fe20000400200 */
[----:B------:R-:W-:Y:S01]  /*03b0*/  FSETP.GEU.AND P0, PT, |R6|, 1.175494350822287508e-38, PT ;  /* 0x008000000600780b */ /* 0x000fe20003f0e200 */
[----:B------:R-:W-:Y:S01]  /*03c0*/  IMAD.MOV.U32 R16, RZ, RZ, 0x3a2c32e4 ;  /* 0x3a2c32e4ff107424 */ /* 0x000fe200078e00ff */
[----:B------:R-:W-:Y:S02]  /*03d0*/  FSETP.GEU.AND P2, PT, R4, -9.9999997473787516356e-06, PT ;  /* 0xb727c5ac0400780b */ /* 0x000fe40003f4e000 */
[----:B------:R-:W-:Y:S02]  /*03e0*/  FSEL R5, R5, |R6|, !P0 ;  /* 0x4000000605057208 */ /* 0x000fe40004000000 */
[----:B------:R-:W-:-:S03]  /*03f0*/  FSEL R7, RZ, -24, P0 ;  /* 0xc1c00000ff077808 */ /* 0x000fc60000000000 */
[----:B------:R-:W-:-:S05]  /*0400*/  VIADD R6, R5, 0xc0cafb0d ;  /* 0xc0cafb0d05067836 */ /* 0x000fca0000000000 */
[----:B------:R-:W-:-:S04]  /*0410*/  LOP3.LUT R6, R6, 0xff800000, RZ, 0xc0, !PT ;  /* 0xff80000006067812 */ /* 0x000fc800078ec0ff */
[-C--:B------:R-:W-:Y:S02]  /*0420*/  IADD3 R5, PT, PT, R5, -R6.reuse, RZ ;  /* 0x8000000605057210 */ /* 0x080fe40007ffe0ff */
[----:B------:R-:W-:-:S03]  /*0430*/  I2FP.F32.S32 R6, R6 ;  /* 0x0000000600067245 */ /* 0x000fc60000201400 */
[C---:B------:R-:W-:Y:S01]  /*0440*/  FADD R13, R5.reuse, 1 ;  /* 0x3f800000050d7421 */ /* 0x040fe20000000000 */
[----:B------:R-:W-:-:S04]  /*0450*/  FADD R14, R5, -1 ;  /* 0xbf800000050e7421 */ /* 0x000fc80000000000 */
[----:B------:R-:W-:Y:S01]  /*0460*/  FADD R12, R14, R14 ;  /* 0x0000000e0e0c7221 */ /* 0x000fe20000000000 */
[----:B------:R-:W0:Y:S03]  /*0470*/  MUFU.RCP R13, R13 ;  /* 0x0000000d000d7308 */ /* 0x000e260000001000 */
[----:B0-----:R-:W-:Y:S01]  /*0480*/  FMUL R5, R13, R12 ;  /* 0x0000000c0d057220 */ /* 0x001fe20000400000 */
[----:B------:R-:W-:-:S03]  /*0490*/  FFMA R12, R6, 1.1920928955078125e-07, R7 ;  /* 0x34000000060c7823 */ /* 0x000fc60000000007 */
[----:B------:R-:W-:Y:S01]  /*04a0*/  FADD R15, R14, -R5 ;  /* 0x800000050e0f7221 */ /* 0x000fe20000000000 */
[CC--:B------:R-:W-:Y:S01]  /*04b0*/  FMUL R7, R5.reuse, R5.reuse ;  /* 0x0000000505077220 */ /* 0x0c0fe20000400000 */
[----:B------:R-:W-:Y:S02]  /*04c0*/  FFMA R6, R5, 1.4426950216293334961, R12 ;  /* 0x3fb8aa3b05067823 */ /* 0x000fe4000000000c */
[----:B------:R-:W-:Y:S01]  /*04d0*/  FADD R15, R15, R15 ;  /* 0x0000000f0f0f7221 */ /* 0x000fe20000000000 */
[C---:B------:R-:W-:Y:S01]  /*04e0*/  FFMA R16, R7.reuse, R16, 0.0032181653659790754318 ;  /* 0x3b52e7db07107423 */ /* 0x040fe20000000010 */
[----:B------:R-:W-:Y:S02]  /*04f0*/  FADD R12, R12, -R6 ;  /* 0x800000060c0c7221 */ /* 0x000fe40000000000 */
[----:B------:R-:W-:Y:S01]  /*0500*/  FFMA R14, R14, -R5, R15 ;  /* 0x800000050e0e7223 */ /* 0x000fe2000000000f */
[----:B------:R-:W-:Y:S01]  /*0510*/  FFMA R16, R7, R16, 0.018033718690276145935 ;  /* 0x3c93bb7307107423 */ /* 0x000fe20000000010 */
[----:B------:R-:W-:-:S02]  /*0520*/  FFMA R15, R5, 1.4426950216293334961, R12 ;  /* 0x3fb8aa3b050f7823 */ /* 0x000fc4000000000c */
[----:B------:R-:W-:Y:S01]  /*0530*/  FMUL R14, R13, R14 ;  /* 0x0000000e0d0e7220 */ /* 0x000fe20000400000 */
[----:B------:R-:W-:-:S03]  /*0540*/  FFMA R16, R7, R16, 0.12022458761930465698 ;  /* 0x3df6384f07107423 */ /* 0x000fc60000000010 */
[----:B------:R-:W-:Y:S01]  /*0550*/  FFMA R12, R14, 1.4426950216293334961, R15 ;  /* 0x3fb8aa3b0e0c7823 */ /* 0x000fe2000000000f */
[----:B------:R-:W-:-:S03]  /*0560*/  FMUL R16, R7, R16 ;  /* 0x0000001007107220 */ /* 0x000fc60000400000 */
[----:B------:R-:W-:Y:S01]  /*0570*/  FFMA R13, R5, 1.9251366722983220825e-08, R12 ;  /* 0x32a55e34050d7823 */ /* 0x000fe2000000000c */
[----:B------:R-:W-:-:S04]  /*0580*/  FMUL R7, R16, 3 ;  /* 0x4040000010077820 */ /* 0x000fc80000400000 */
[----:B------:R-:W-:Y:S01]  /*0590*/  FFMA R7, R14, R7, R13 ;  /* 0x000000070e077223 */ /* 0x000fe2000000000d */
[----:B------:R-:W-:-:S03]  /*05a0*/  MOV R14, 0x391fcb8e ;  /* 0x391fcb8e000e7802 */ /* 0x000fc60000000f00 */
[----:B------:R-:W-:-:S04]  /*05b0*/  FFMA R7, R5, R16, R7 ;  /* 0x0000001005077223 */ /* 0x000fc80000000007 */
[----:B------:R-:W-:-:S04]  /*05c0*/  FADD R5, R6, R7 ;  /* 0x0000000706057221 */ /* 0x000fc80000000000 */
[----:B------:R-:W-:Y:S01]  /*05d0*/  FMUL R12, R5, -1.5 ;  /* 0xbfc00000050c7820 */ /* 0x000fe20000400000 */
[----:B------:R-:W-:-:S03]  /*05e0*/  FADD R6, -R6, R5 ;  /* 0x0000000506067221 */ /* 0x000fc60000000100 */
[----:B------:R-:W0:Y:S01]  /*05f0*/  FRND R13, R12 ;  /* 0x0000000c000d7307 */ /* 0x000e220000201000 */
[----:B------:R-:W-:Y:S01]  /*0600*/  FADD R6, R7, -R6 ;  /* 0x8000000607067221 */ /* 0x000fe20000000000 */
[----:B------:R-:W-:Y:S01]  /*0610*/  FFMA R5, R5, -1.5, -R12 ;  /* 0xbfc0000005057823 */ /* 0x000fe2000000080c */
[----:B------:R-:W-:-:S03]  /*0620*/  FSETP.GT.AND P0, PT, |R12|, 152, PT ;  /* 0x431800000c00780b */ /* 0x000fc60003f04200 */
[----:B------:R-:W-:Y:S02]  /*0630*/  FFMA R6, R6, -1.5, R5 ;  /* 0xbfc0000006067823 */ /* 0x000fe40000000005 */
[----:B------:R-:W1:Y:S01]  /*0640*/  F2I.NTZ R7, R12 ;  /* 0x0000000c00077305 */ /* 0x000e620000203100 */
[----:B0-----:R-:W-:Y:S01]  /*0650*/  FADD R5, R12, -R13 ;  /* 0x8000000d0c057221 */ /* 0x001fe20000000000 */
[----:B------:R-:W-:-:S03]  /*0660*/  FSETP.GT.AND P1, PT, R13, RZ, PT ;  /* 0x000000ff0d00720b */ /* 0x000fc60003f24000 */
[----:B------:R-:W-:-:S04]  /*0670*/  FADD R5, R5, R6 ;  /* 0x0000000605057221 */ /* 0x000fc80000000000 */
[----:B------:R-:W-:-:S04]  /*0680*/  FFMA R6, R5, R14, 0.0013391353422775864601 ;  /* 0x3aaf85ed05067423 */ /* 0x000fc8000000000e */
[----:B------:R-:W-:-:S04]  /*0690*/  FFMA R6, R5, R6, 0.0096188392490148544312 ;  /* 0x3c1d985605067423 */ /* 0x000fc80000000006 */
[----:B------:R-:W-:-:S04]  /*06a0*/  FFMA R6, R5, R6, 0.055503588169813156128 ;  /* 0x3d6357bb05067423 */ /* 0x000fc80000000006 */
[C---:B------:R-:W-:Y:S01]  /*06b0*/  FFMA R14, R5.reuse, R6, 0.24022644758224487305 ;  /* 0x3e75fdec050e7423 */ /* 0x040fe20000000006 */
[----:B------:R-:W-:Y:S02]  /*06c0*/  SEL R6, RZ, 0x83000000, P1 ;  /* 0x83000000ff067807 */ /* 0x000fe40000800000 */
[----:B------:R-:W-:Y:S01]  /*06d0*/  FSETP.GEU.AND P1, PT, R12, RZ, PT ;  /* 0x000000ff0c00720b */ /* 0x000fe20003f2e000 */
[----:B------:R-:W-:Y:S01]  /*06e0*/  FFMA R14, R5, R14, 0.69314718246459960938 ;  /* 0x3f317218050e7423 */ /* 0x000fe2000000000e */
[----:B-1----:R-:W-:Y:S01]  /*06f0*/  LEA R7, R7, -R6, 0x17 ;  /* 0x8000000607077211 */ /* 0x002fe200078eb8ff */
[----:B------:R-:W-:Y:S01]  /*0700*/  VIADD R4, R6, 0x7f000000 ;  /* 0x7f00000006047836 */ /* 0x000fe20000000000 */
[----:B------:R-:W-:Y:S01]  /*0710*/  FSEL R12, RZ, +INF , !P1 ;  /* 0x7f800000ff0c7808 */ /* 0x000fe20004800000 */
[----:B------:R-:W-:-:S04]  /*0720*/  FFMA R5, R5, R14, 1 ;  /* 0x3f80000005057423 */ /* 0x000fc8000000000e */
[----:B------:R-:W-:-:S04]  /*0730*/  FMUL R4, R4, R5 ;  /* 0x0000000504047220 */ /* 0x000fc80000400000 */
[----:B------:R-:W-:Y:S01]  /*0740*/  @!P0 FMUL R12, R7, R4 ;  /* 0x00000004070c8220 */ /* 0x000fe20000400000 */
[----:B------:R-:W-:-:S07]  /*0750*/  @!P2 IMAD.MOV.U32 R12, RZ, RZ, 0x7fffffff ;  /* 0x7fffffffff0ca424 */ /* 0x000fce00078e00ff */
.L_x_3:
[----:B------:R-:W0:Y:S01]  /*0760*/  LDCU.128 UR8, c[0x0][0x3a0] ;  /* 0x00007400ff0877ac */ /* 0x000e220008000c00 */
[----:B------:R-:W-:Y:S01]  /*0770*/  ISETP.GE.AND P0, PT, R11, R0, PT ;  /* 0x000000000b00720c */ /* 0x000fe20003f06270 */
[----:B------:R-:W-:Y:S01]  /*0780*/  BSSY.RECONVERGENT B0, `(.L_x_4) ;  /* 0x0000017000007945 */ /* 0x000fe20003800200 */
[C---:B------:R-:W-:Y:S01]  /*0790*/  SHF.L.U32 R6, R9.reuse, 0x2, RZ ;  /* 0x0000000209067819 */ /* 0x040fe200000006ff */
[----:B------:R-:W-:Y:S01]  /*07a0*/  IMAD.MOV.U32 R13, RZ, RZ, RZ ;  /* 0x000000ffff0d7224 */ /* 0x000fe200078e00ff */
[----:B------:R-:W-:Y:S02]  /*07b0*/  SHF.L.U64.HI R7, R9, 0x2, R8 ;  /* 0x0000000209077819 */ /* 0x000fe40000010208 */
[C---:B0-----:R-:W-:Y:S02]  /*07c0*/  IADD3 R4, P1, PT, R6.reuse, UR8, RZ ;  /* 0x0000000806047c10 */ /* 0x041fe4000ff3e0ff */
[----:B------:R-:W-:Y:S02]  /*07d0*/  IADD3 R6, P2, PT, R6, UR10, RZ ;  /* 0x0000000a06067c10 */ /* 0x000fe4000ff5e0ff */
[----:B------:R-:W-:-:S02]  /*07e0*/  IADD3.X R5, PT, PT, R7, UR9, RZ, P1, !PT ;  /* 0x0000000907057c10 */ /* 0x000fc40008ffe4ff */
[----:B------:R-:W-:Y:S01]  /*07f0*/  IADD3.X R7, PT, PT, R7, UR11, RZ, P2, !PT ;  /* 0x0000000b07077c10 */ /* 0x000fe200097fe4ff */
[----:B------:R-:W-:Y:S08]  /*0800*/  @P0 BRA `(.L_x_5) ;  /* 0x0000000000380947 */ /* 0x000ff00003800000 */
[----:B------:R-:W-:Y:S02]  /*0810*/  HFMA2 R13, -RZ, RZ, 0, 0 ;  /* 0x00000000ff0d7431 */ /* 0x000fe400000001ff */
[----:B------:R-:W-:-:S07]  /*0820*/  IMAD.MOV.U32 R21, RZ, RZ, R11 ;  /* 0x000000ffff157224 */ /* 0x000fce00078e000b */
.L_x_6:
[----:B------:R-:W0:Y:S01]  /*0830*/  LDC.64 R16, c[0x0][0x3b0] ;  /* 0x0000ec00ff107b82 */ /* 0x000e220000000a00 */
[----:B------:R-:W-:-:S04]  /*0840*/  IMAD.WIDE R18, R21, 0x4, R4 ;  /* 0x0000000415127825 */ /* 0x000fc800078e0204 */
[C---:B------:R-:W-:Y:S02]  /*0850*/  IMAD.WIDE R14, R21.reuse, 0x4, R6 ;  /* 0x00000004150e7825 */ /* 0x040fe400078e0206 */
[----:B------:R-:W3:Y:S04]  /*0860*/  LDG.E.CONSTANT R18, desc[UR4][R18.64] ;  /* 0x0000000412127981 */ /* 0x000ee8000c1e9900 */
[----:B------:R-:W3:Y:S01]  /*0870*/  LDG.E.CONSTANT R15, desc[UR4][R14.64] ;  /* 0x000000040e0f7981 */ /* 0x000ee2000c1e9900 */
[----:B0-----:R-:W-:-:S06]  /*0880*/  IMAD.WIDE R16, R21, 0x4, R16 ;  /* 0x0000000415107825 */ /* 0x001fcc00078e0210 */
[----:B------:R-:W4:Y:S01]  /*0890*/  LDG.E.CONSTANT R16, desc[UR4][R16.64] ;  /* 0x0000000410107981 */ /* 0x000f22000c1e9900 */
[----:B--2---:R-:W-:-:S04]  /*08a0*/  IADD3 R21, PT, PT, R10, R21, RZ ;  /* 0x000000150a157210 */ /* 0x004fc80007ffe0ff */
[----:B------:R-:W-:Y:S01]  /*08b0*/  ISETP.GE.AND P0, PT, R21, R0, PT ;  /* 0x000000001500720c */ /* 0x000fe20003f06270 */
[----:B---3--:R-:W-:-:S04]  /*08c0*/  FMUL R20, R18, R15 ;  /* 0x0000000f12147220 */ /* 0x008fc80000400000 */
[----:B----4-:R-:W-:-:S08]  /*08d0*/  FFMA R13, R20, R16, R13 ;  /* 0x00000010140d7223 */ /* 0x010fd0000000000d */
[----:B------:R-:W-:Y:S05]  /*08e0*/  @!P0 BRA `(.L_x_6) ;  /* 0xfffffffc00d08947 */ /* 0x000fea000383ffff */
.L_x_5:
[----:B------:R-:W-:Y:S05]  /*08f0*/  BSYNC.RECONVERGENT B0 ;  /* 0x0000000000007941 */ /* 0x000fea0003800200 */
.L_x_4:
[----:B------:R-:W0:Y:S01]  /*0900*/  SHFL.BFLY PT, R14, R13, 0x10, 0x1f ;  /* 0x0e001f000d0e7f89 */ /* 0x000e2200000e0000 */
[----:B------:R-:W1:Y:S01]  /*0910*/  S2UR UR7, SR_CgaCtaId ;  /* 0x00000000000779c3 */ /* 0x000e620000008800 */
[----:B--2---:R-:W-:Y:S01]  /*0920*/  SHF.R.U32.HI R19, RZ, 0x5, R10 ;  /* 0x00000005ff137819 */ /* 0x004fe2000001160a */
[----:B------:R-:W-:Y:S01]  /*0930*/  UMOV UR6, 0x400 ;  /* 0x0000040000067882 */ /* 0x000fe20000000000 */
[----:B------:R-:W2:Y:S01]  /*0940*/  LDCU UR10, c[0x0][0x3bc] ;  /* 0x00007780ff0a77ac */ /* 0x000ea20008000800 */
[----:B------:R-:W-:Y:S01]  /*0950*/  IMAD.U32 R22, RZ, RZ, UR6 ;  /* 0x00000006ff167e24 */ /* 0x000fe2000f8e00ff */
[----:B------:R-:W-:Y:S01]  /*0960*/  ISETP.GE.U32.AND P0, PT, R2, R19, PT ;  /* 0x000000130200720c */ /* 0x000fe20003f06070 */
[----:B------:R-:W-:Y:S01]  /*0970*/  BSSY.RECONVERGENT B0, `(.L_x_7) ;  /* 0x0000053000007945 */ /* 0x000fe20003800200 */
[----:B0-----:R-:W-:Y:S01]  /*0980*/  FADD R14, R14, R13 ;  /* 0x0000000d0e0e7221 */ /* 0x001fe20000000000 */
[----:B------:R-:W-:Y:S02]  /*0990*/  SHF.R.U32.HI R13, RZ, 0x3, R11 ;  /* 0x00000003ff0d7819 */ /* 0x000fe4000001160b */
[----:B-1----:R-:W-:Y:S01]  /*09a0*/  MOV R19, UR7 ;  /* 0x0000000700137c02 */ /* 0x002fe20008000f00 */
[----:B------:R-:W0:Y:S01]  /*09b0*/  LDCU.64 UR6, c[0x0][0x380] ;  /* 0x00007000ff0677ac */ /* 0x000e220008000a00 */
[----:B------:R-:W1:Y:S01]  /*09c0*/  SHFL.BFLY PT, R15, R14, 0x8, 0x1f ;  /* 0x0d001f000e0f7f89 */ /* 0x000e6200000e0000 */
[----:B------:R-:W-:Y:S01]  /*09d0*/  LOP3.LUT R13, R13, 0x7c, RZ, 0xc0, !PT ;  /* 0x0000007c0d0d7812 */ /* 0x000fe200078ec0ff */
[----:B-1----:R-:W-:Y:S01]  /*09e0*/  FADD R15, R14, R15 ;  /* 0x0000000f0e0f7221 */ /* 0x002fe20000000000 */
[----:B------:R-:W-:-:S04]  /*09f0*/  LEA R14, R19, R22, 0x18 ;  /* 0x00000016130e7211 */ /* 0x000fc800078ec0ff */
[----:B------:R-:W1:Y:S01]  /*0a00*/  SHFL.BFLY PT, R16, R15, 0x4, 0x1f ;  /* 0x0c801f000f107f89 */ /* 0x000e6200000e0000 */
[----:B------:R-:W-:Y:S01]  /*0a10*/  IMAD.IADD R13, R13, 0x1, R14 ;  /* 0x000000010d0d7824 */ /* 0x000fe200078e020e */
[----:B------:R-:W-:Y:S01]  /*0a20*/  @!P0 LEA R14, R2, R14, 0x2 ;  /* 0x0000000e020e8211 */ /* 0x000fe200078e10ff */
[----:B------:R-:W-:Y:S02]  /*0a30*/  IMAD.MOV.U32 R2, RZ, RZ, RZ ;  /* 0x000000ffff027224 */ /* 0x000fe400078e00ff */
[----:B-1----:R-:W-:-:S05]  /*0a40*/  FADD R16, R15, R16 ;  /* 0x000000100f107221 */ /* 0x002fca0000000000 */
[----:B------:R-:W1:Y:S02]  /*0a50*/  SHFL.BFLY PT, R17, R16, 0x2, 0x1f ;  /* 0x0c401f0010117f89 */ /* 0x000e6400000e0000 */
[----:B-1----:R-:W-:-:S05]  /*0a60*/  FADD R17, R16, R17 ;  /* 0x0000001110117221 */ /* 0x002fca0000000000 */
[----:B------:R-:W1:Y:S02]  /*0a70*/  SHFL.BFLY PT, R18, R17, 0x1, 0x1f ;  /* 0x0c201f0011127f89 */ /* 0x000e6400000e0000 */
[----:B-1----:R-:W-:-:S05]  /*0a80*/  FADD R18, R17, R18 ;  /* 0x0000001211127221 */ /* 0x002fca0000000000 */
[----:B------:R-:W-:Y:S01]  /*0a90*/  STS [R13], R18 ;  /* 0x000000120d007388 */ /* 0x000fe20000000800 */
[----:B------:R-:W-:Y:S06]  /*0aa0*/  BAR.SYNC.DEFER_BLOCKING 0x0 ;  /* 0x0000000000007b1d */ /* 0x000fec0000010000 */
[----:B------:R-:W1:Y:S01]  /*0ab0*/  @!P0 LDS R2, [R14] ;  /* 0x000000000e028984 */ /* 0x000e620000000800 */
[----:B------:R-:W-:-:S03]  /*0ac0*/  ISETP.GE.AND P0, PT, R11, R0, PT ;  /* 0x000000000b00720c */ /* 0x000fc60003f06270 */
[----:B-1----:R-:W1:Y:S02]  /*0ad0*/  SHFL.BFLY PT, R15, R2, 0x10, 0x1f ;  /* 0x0e001f00020f7f89 */ /* 0x002e6400000e0000 */
[----:B-1----:R-:W-:-:S05]  /*0ae0*/  FADD R15, R15, R2 ;  /* 0x000000020f0f7221 */ /* 0x002fca0000000000 */
[----:B------:R-:W1:Y:S02]  /*0af0*/  SHFL.BFLY PT, R16, R15, 0x8, 0x1f ;  /* 0x0d001f000f107f89 */ /* 0x000e6400000e0000 */
[----:B-1----:R-:W-:-:S05]  /*0b00*/  FADD R16, R15, R16 ;  /* 0x000000100f107221 */ /* 0x002fca0000000000 */
[----:B------:R-:W1:Y:S02]  /*0b10*/  SHFL.BFLY PT, R17, R16, 0x4, 0x1f ;  /* 0x0c801f0010117f89 */ /* 0x000e6400000e0000 */
[----:B-1----:R-:W-:-:S05]  /*0b20*/  FADD R17, R16, R17 ;  /* 0x0000001110117221 */ /* 0x002fca0000000000 */
[----:B------:R-:W1:Y:S02]  /*0b30*/  SHFL.BFLY PT, R20, R17, 0x2, 0x1f ;  /* 0x0c401f0011147f89 */ /* 0x000e6400000e0000 */
[----:B-1----:R-:W-:-:S05]  /*0b40*/  FADD R20, R17, R20 ;  /* 0x0000001411147221 */ /* 0x002fca0000000000 */
[----:B------:R-:W1:Y:S02]  /*0b50*/  SHFL.BFLY PT, R13, R20, 0x1, 0x1f ;  /* 0x0c201f00140d7f89 */ /* 0x000e6400000e0000 */
[----:B-1----:R-:W-:Y:S01]  /*0b60*/  FADD R21, R20, R13 ;  /* 0x0000000d14157221 */ /* 0x002fe20000000000 */
[----:B0-2---:R-:W-:Y:S06]  /*0b70*/  @P0 BRA `(.L_x_8) ;  /* 0x0000000000c80947 */ /* 0x005fec0003800000 */
[----:B------:R-:W0:Y:S02]  /*0b80*/  LDC.64 R18, c[0x0][0x398] ;  /* 0x0000e600ff127b82 */ /* 0x000e240000000a00 */
[----:B0-----:R-:W-:-:S06]  /*0b90*/  IMAD.WIDE.U32 R18, R3, 0x4, R18 ;  /* 0x0000000403127825 */ /* 0x001fcc00078e0012 */
[----:B------:R0:W5:Y:S01]  /*0ba0*/  LDG.E.CONSTANT R18, desc[UR4][R18.64] ;  /* 0x0000000412127981 */ /* 0x000162000c1e9900 */
[----:B------:R-:W-:Y:S01]  /*0bb0*/  I2FP.F32.U32 R3, R0 ;  /* 0x0000000000037245 */ /* 0x000fe20000201000 */
[----:B------:R-:W-:Y:S01]  /*0bc0*/  FMUL R0, R12, 0.5 ;  /* 0x3f0000000c007820 */ /* 0x000fe20000400000 */
[----:B------:R-:W-:Y:S02]  /*0bd0*/  BSSY.RECONVERGENT B1, `(.L_x_9) ;  /* 0x000000d000017945 */ /* 0x000fe40003800200 */
[----:B------:R-:W1:Y:S01]  /*0be0*/  MUFU.RCP R2, R3 ;  /* 0x0000000300027308 */ /* 0x000e620000001000 */
[----:B------:R-:W-:-:S07]  /*0bf0*/  FMUL R0, R21, R0 ;  /* 0x0000000015007220 */ /* 0x000fce0000400000 */
[----:B------:R-:W2:Y:S01]  /*0c00*/  FCHK P0, R0, R3 ;  /* 0x0000000300007302 */ /* 0x000ea20000000000 */
[----:B-1----:R-:W-:-:S04]  /*0c10*/  FFMA R13, -R3, R2, 1 ;  /* 0x3f800000030d7423 */ /* 0x002fc80000000102 */
[----:B------:R-:W-:-:S04]  /*0c20*/  FFMA R13, R2, R13, R2 ;  /* 0x0000000d020d7223 */ /* 0x000fc80000000002 */
[----:B------:R-:W-:-:S04]  /*0c30*/  FFMA R2, R0, R13, RZ ;  /* 0x0000000d00027223 */ /* 0x000fc800000000ff */
[----:B------:R-:W-:-:S04]  /*0c40*/  FFMA R12, -R3, R2, R0 ;  /* 0x00000002030c7223 */ /* 0x000fc80000000100 */
[----:B------:R-:W-:Y:S01]  /*0c50*/  FFMA R12, R13, R12, R2 ;  /* 0x0000000c0d0c7223 */ /* 0x000fe20000000002 */
[----:B0-2---:R-:W-:Y:S06]  /*0c60*/  @!P0 BRA `(.L_x_10) ;  /* 0x00000000000c8947 */ /* 0x005fec0003800000 */
[----:B------:R-:W-:-:S07]  /*0c70*/  MOV R2, 0xc90 ;  /* 0x00000c9000027802 */ /* 0x000fce0000000f00 */
[----:B-----5:R-:W-:Y:S05]  /*0c80*/  CALL.REL.NOINC `($__internal_0_$__cuda_sm3x_div_rn_noftz_f32_slowpath) ;  /* 0x0000000000c07944 */ /* 0x020fea0003c00000 */
[----:B------:R-:W-:-:S07]  /*0c90*/  MOV R12, R0 ;  /* 0x00000000000c7202 */ /* 0x000fce0000000f00 */
.L_x_10:
[----:B------:R-:W-:Y:S05]  /*0ca0*/  BSYNC.RECONVERGENT B1 ;  /* 0x0000000000017941 */ /* 0x000fea0003800200 */
.L_x_9:
[----:B------:R-:W0:Y:S01]  /*0cb0*/  S2UR UR9, SR_CgaCtaId ;  /* 0x00000000000979c3 */ /* 0x000e220000008800 */
[----:B------:R-:W-:Y:S01]  /*0cc0*/  UMOV UR8, 0x400 ;  /* 0x0000040000087882 */ /* 0x000fe20000000000 */
[----:B------:R-:W-:Y:S01]  /*0cd0*/  FADD R24, R12, R12 ;  /* 0x0000000c0c187221 */ /* 0x000fe20000000000 */
[----:B------:R-:W-:Y:S01]  /*0ce0*/  IMAD.U32 R22, RZ, RZ, UR8 ;  /* 0x00000008ff167e24 */ /* 0x000fe2000f8e00ff */
[----:B------:R-:W-:-:S03]  /*0cf0*/  MOV R23, R11 ;  /* 0x0000000b00177202 */ /* 0x000fc60000000f00 */
[----:B------:R-:W-:Y:S01]  /*0d00*/  VIADD R26, R22, 0x80 ;  /* 0x00000080161a7836 */ /* 0x000fe20000000000 */
[----:B------:R-:W1:Y:S01]  /*0d10*/  LDC.64 R2, c[0x0][0x3b0] ;  /* 0x0000ec00ff027b82 */ /* 0x000e620000000a00 */
[----:B0-----:R-:W-:-:S04]  /*0d20*/  MOV R19, UR9 ;  /* 0x0000000900137c02 */ /* 0x001fc80008000f00 */
[----:B------:R-:W-:-:S07]  /*0d30*/  LEA R26, R19, R26, 0x18 ;  /* 0x0000001a131a7211 */ /* 0x000fce00078ec0ff */
.L_x_11:
[----:B------:R-:W-:-:S04]  /*0d40*/  IMAD.WIDE R14, R23, 0x4, R4 ;  /* 0x00000004170e7825 */ /* 0x000fc800078e0204 */
[C---:B------:R-:W-:Y:S02]  /*0d50*/  IMAD.WIDE R12, R23.reuse, 0x4, R6 ;  /* 0x00000004170c7825 */ /* 0x040fe400078e0206 */
[----:B------:R-:W2:Y:S02]  /*0d60*/  LDG.E.CONSTANT R15, desc[UR4][R14.64] ;  /* 0x000000040e0f7981 */ /* 0x000ea4000c1e9900 */
[----:B-1----:R-:W-:Y:S02]  /*0d70*/  IMAD.WIDE R16, R23, 0x4, R2 ;  /* 0x0000000417107825 */ /* 0x002fe400078e0202 */
[----:B------:R-:W3:Y:S04]  /*0d80*/  LDG.E.CONSTANT R13, desc[UR4][R12.64] ;  /* 0x000000040c0d7981 */ /* 0x000ee8000c1e9900 */
[----:B------:R-:W4:Y:S01]  /*0d90*/  LDG.E.CONSTANT R17, desc[UR4][R16.64] ;  /* 0x0000000410117981 */ /* 0x000f22000c1e9900 */
[----:B------:R-:W-:-:S04]  /*0da0*/  IADD3 R21, P0, PT, R9, R23, RZ ;  /* 0x0000001709157210 */ /* 0x000fc80007f1e0ff */
[----:B------:R-:W-:Y:S02]  /*0db0*/  LEA.HI.X.SX32 R27, R23, R8, 0x1, P0 ;  /* 0x00000008171b7211 */ /* 0x000fe400000f0eff */
[----:B------:R-:W-:-:S04]  /*0dc0*/  LEA R20, P0, R21, UR6, 0x2 ;  /* 0x0000000615147c11 */ /* 0x000fc8000f8010ff */
[----:B------:R-:W-:Y:S01]  /*0dd0*/  LEA.HI.X R21, R21, UR7, R27, 0x2, P0 ;  /* 0x0000000715157c11 */ /* 0x000fe200080f141b */
[-C--:B--2--5:R-:W-:Y:S01]  /*0de0*/  FMUL R28, R18, R15.reuse ;  /* 0x0000000f121c7220 */ /* 0x0a4fe20000400000 */
[----:B------:R-:W-:Y:S01]  /*0df0*/  FMUL R25, R24, R15 ;  /* 0x0000000f18197220 */ /* 0x000fe20000400000 */
[----:B---3--:R-:W-:Y:S02]  /*0e00*/  FMUL R0, R18, R13 ;  /* 0x0000000d12007220 */ /* 0x008fe40000400000 */
[----:B------:R-:W-:Y:S01]  /*0e10*/  FMUL R28, R13, R28 ;  /* 0x0000001c0d1c7220 */ /* 0x000fe20000400000 */
[----:B------:R-:W-:Y:S02]  /*0e20*/  IMAD R13, R23, 0x4, R26 ;  /* 0x00000004170d7824 */ /* 0x000fe400078e021a */
[----:B----4-:R-:W-:Y:S01]  /*0e30*/  FFMA R25, R0, R17, -R25 ;  /* 0x0000001100197223 */ /* 0x010fe20000000819 */
[----:B------:R-:W-:Y:S01]  /*0e40*/  IMAD.IADD R23, R10, 0x1, R23 ;  /* 0x000000010a177824 */ /* 0x000fe200078e0217 */
[----:B------:R-:W-:Y:S01]  /*0e50*/  MOV R0, UR10 ;  /* 0x0000000a00007c02 */ /* 0x000fe20008000f00 */
[----:B------:R0:W-:Y:S04]  /*0e60*/  STS [R13], R28 ;  /* 0x0000001c0d007388 */ /* 0x0001e80000000800 */
[----:B------:R0:W-:Y:S01]  /*0e70*/  STG.E.EF desc[UR4][R20.64], R25 ;  /* 0x0000001914007986 */ /* 0x0001e2000c001904 */
[----:B------:R-:W-:-:S13]  /*0e80*/  ISETP.GE.AND P0, PT, R23, R0, PT ;  /* 0x000000001700720c */ /* 0x000fda0003f06270 */
[----:B0-----:R-:W-:Y:S05]  /*0e90*/  @!P0 BRA `(.L_x_11) ;  /* 0xfffffffc00a88947 */ /* 0x001fea000383ffff */
.L_x_8:
[----:B------:R-:W-:Y:S05]  /*0ea0*/  BSYNC.RECONVERGENT B0 ;  /* 0x0000000000007941 */ /* 0x000fea0003800200 */
.L_x_7:
[----:B------:R-:W-:Y:S01]  /*0eb0*/  BAR.SYNC.DEFER_BLOCKING 0x0 ;  /* 0x0000000000007b1d */ /* 0x000fe20000010000 */
[----:B------:R-:W-:-:S13]  /*0ec0*/  ISETP.GE.AND P0, PT, R11, R0, PT ;  /* 0x000000000b00720c */ /* 0x000fda0003f06270 */
[----:B------:R-:W-:Y:S05]  /*0ed0*/  @P0 EXIT ;  /* 0x000000000000094d */ /* 0x000fea0003800000 */
[----:B------:R-:W0:Y:S01]  /*0ee0*/  LDC.64 R4, c[0x0][0x388] ;  /* 0x0000e200ff047b82 */ /* 0x000e220000000a00 */
[----:B------:R-:W-:-:S04]  /*0ef0*/  IADD3 R22, PT, PT, R22, 0x80, RZ ;  /* 0x0000008016167810 */ /* 0x000fc80007ffe0ff */
[----:B------:R-:W-:-:S07]  /*0f00*/  LEA R22, R19, R22, 0x18 ;  /* 0x0000001613167211 */ /* 0x000fce00078ec0ff */
.L_x_12:
[C---:B------:R-:W-:Y:S02]  /*0f10*/  IMAD R6, R11.reuse, 0x4, R22 ;  /* 0x000000040b067824 */ /* 0x040fe400078e0216 */
[----:B01----:R-:W-:-:S03]  /*0f20*/  IMAD.WIDE R2, R11, 0x4, R4 ;  /* 0x000000040b027825 */ /* 0x003fc600078e0204 */
[----:B------:R-:W0:Y:S01]  /*0f30*/  LDS R7, [R6] ;  /* 0x0000000006077984 */ /* 0x000e220000000800 */
[----:B------:R-:W-:-:S04]  /*0f40*/  IADD3 R11, PT, PT, R10, R11, RZ ;  /* 0x0000000b0a0b7210 */ /* 0x000fc80007ffe0ff */
[----:B------:R-:W-:Y:S01]  /*0f50*/  ISETP.GE.AND P0, PT, R11, R0, PT ;  /* 0x000000000b00720c */ /* 0x000fe20003f06270 */
[----:B0-----:R1:W-:-:S12]  /*0f60*/  REDG.E.ADD.F32.FTZ.RN.STRONG.GPU desc[UR4][R2.64], R7 ;  /* 0x00000007020079a6 */ /* 0x0013d8000c12f304 */
[----:B------:R-:W-:Y:S05]  /*0f70*/  @!P0 BRA `(.L_x_12) ;  /* 0xfffffffc00e48947 */ /* 0x000fea000383ffff */
[----:B------:R-:W-:Y:S05]  /*0f80*/  EXIT ;  /* 0x000000000000794d */ /* 0x000fea0003800000 */
        .weak           $__internal_0_$__cuda_sm3x_div_rn_noftz_f32_slowpath
        .type           $__internal_0_$__cuda_sm3x_div_rn_noftz_f32_slowpath,@function
        .size           $__internal_0_$__cuda_sm3x_div_rn_noftz_f32_slowpath,(.L_x_43 - $__internal_0_$__cuda_sm3x_div_rn_noftz_f32_slowpath)
$__internal_0_$__cuda_sm3x_div_rn_noftz_f32_slowpath:
[----:B------:R-:W-:Y:S01]  /*0f90*/  SHF.R.U32.HI R12, RZ, 0x17, R3 ;  /* 0x00000017ff0c7819 */ /* 0x000fe20000011603 */
[----:B------:R-:W-:Y:S01]  /*0fa0*/  BSSY.RECONVERGENT B2, `(.L_x_13) ;  /* 0x0000064000027945 */ /* 0x000fe20003800200 */
[--C-:B------:R-:W-:Y:S01]  /*0fb0*/  SHF.R.U32.HI R13, RZ, 0x17, R0.reuse ;  /* 0x00000017ff0d7819 */ /* 0x100fe20000011600 */
[----:B------:R-:W-:Y:S01]  /*0fc0*/  IMAD.MOV.U32 R14, RZ, RZ, R0 ;  /* 0x000000ffff0e7224 */ /* 0x000fe200078e0000 */
[----:B------:R-:W-:Y:S02]  /*0fd0*/  LOP3.LUT R12, R12, 0xff, RZ, 0xc0, !PT ;  /* 0x000000ff0c0c7812 */ /* 0x000fe400078ec0ff */
[----:B------:R-:W-:Y:S02]  /*0fe0*/  LOP3.LUT R19, R13, 0xff, RZ, 0xc0, !PT ;  /* 0x000000ff0d137812 */ /* 0x000fe400078ec0ff */
[----:B------:R-:W-:Y:S01]  /*0ff0*/  MOV R15, R3 ;  /* 0x00000003000f7202 */ /* 0x000fe20000000f00 */
[----:B------:R-:W-:Y:S01]  /*1000*/  VIADD R16, R12, 0xffffffff ;  /* 0xffffffff0c107836 */ /* 0x000fe20000000000 */
[----:B------:R-:W-:-:S04]  /*1010*/  IADD3 R17, PT, PT, R19, -0x1, RZ ;  /* 0xffffffff13117810 */ /* 0x000fc80007ffe0ff */
[----:B------:R-:W-:-:S04]  /*1020*/  ISETP.GT.U32.AND P0, PT, R16, 0xfd, PT ;  /* 0x000000fd1000780c */ /* 0x000fc80003f04070 */
[----:B------:R-:W-:-:S13]  /*1030*/  ISETP.GT.U32.OR P0, PT, R17, 0xfd, P0 ;  /* 0x000000fd1100780c */ /* 0x000fda0000704470 */
[----:B------:R-:W-:Y:S01]  /*1040*/  @!P0 IMAD.MOV.U32 R13, RZ, RZ, RZ ;  /* 0x000000ffff0d8224 */ /* 0x000fe200078e00ff */
[----:B------:R-:W-:Y:S06]  /*1050*/  @!P0 BRA `(.L_x_14) ;  /* 0x00000000005c8947 */ /* 0x000fec0003800000 */
[----:B------:R-:W-:Y:S02]  /*1060*/  FSETP.GTU.FTZ.AND P0, PT, |R0|, +INF , PT ;  /* 0x7f8000000000780b */ /* 0x000fe40003f1c200 */
[----:B------:R-:W-:-:S04]  /*1070*/  FSETP.GTU.FTZ.AND P1, PT, |R3|, +INF , PT ;  /* 0x7f8000000300780b */ /* 0x000fc80003f3c200 */
[----:B------:R-:W-:-:S13]  /*1080*/  PLOP3.LUT P0, PT, P0, P1, PT, 0xf8, 0x8f ;  /* 0x00000000008f781c */ /* 0x000fda0000703f70 */
[----:B------:R-:W-:Y:S05]  /*1090*/  @P0 BRA `(.L_x_15) ;  /* 0x00000004004c0947 */ /* 0x000fea0003800000 */
[----:B------:R-:W-:-:S13]  /*10a0*/  LOP3.LUT P0, RZ, R15, 0x7fffffff, R14, 0xc8, !PT ;  /* 0x7fffffff0fff7812 */ /* 0x000fda000780c80e */
[----:B------:R-:W-:Y:S05]  /*10b0*/  @!P0 BRA `(.L_x_16) ;  /* 0x00000004003c8947 */ /* 0x000fea0003800000 */
[C---:B------:R-:W-:Y:S02]  /*10c0*/  FSETP.NEU.FTZ.AND P2, PT, |R0|.reuse, +INF , PT ;  /* 0x7f8000000000780b */ /* 0x040fe40003f5d200 */
[----:B------:R-:W-:Y:S02]  /*10d0*/  FSETP.NEU.FTZ.AND P1, PT, |R3|, +INF , PT ;  /* 0x7f8000000300780b */ /* 0x000fe40003f3d200 */
[----:B------:R-:W-:-:S11]  /*10e0*/  FSETP.NEU.FTZ.AND P0, PT, |R0|, +INF , PT ;  /* 0x7f8000000000780b */ /* 0x000fd60003f1d200 */
[----:B------:R-:W-:Y:S05]  /*10f0*/  @!P1 BRA !P2, `(.L_x_16) ;  /* 0x00000004002c9947 */ /* 0x000fea0005000000 */
[----:B------:R-:W-:-:S04]  /*1100*/  LOP3.LUT P2, RZ, R14, 0x7fffffff, RZ, 0xc0, !PT ;  /* 0x7fffffff0eff7812 */ /* 0x000fc8000784c0ff */
[----:B------:R-:W-:-:S13]  /*1110*/  PLOP3.LUT P1, PT, P1, P2, PT, 0x2f, 0xf2 ;  /* 0x0000000000f2781c */ /* 0x000fda0000f24577 */
[----:B------:R-:W-:Y:S05]  /*1120*/  @P1 BRA `(.L_x_17) ;  /* 0x0000000400181947 */ /* 0x000fea0003800000 */
[----:B------:R-:W-:-:S04]  /*1130*/  LOP3.LUT P1, RZ, R15, 0x7fffffff, RZ, 0xc0, !PT ;  /* 0x7fffffff0fff7812 */ /* 0x000fc8000782c0ff */
[----:B------:R-:W-:-:S13]  /*1140*/  PLOP3.LUT P0, PT, P0, P1, PT, 0x2f, 0xf2 ;  /* 0x0000000000f2781c */ /* 0x000fda0000702577 */
[----:B------:R-:W-:Y:S05]  /*1150*/  @P0 BRA `(.L_x_18) ;  /* 0x0000000400000947 */ /* 0x000fea0003800000 */
[----:B------:R-:W-:Y:S02]  /*1160*/  ISETP.GE.AND P0, PT, R17, RZ, PT ;  /* 0x000000ff1100720c */ /* 0x000fe40003f06270 */
[----:B------:R-:W-:-:S11]  /*1170*/  ISETP.GE.AND P1, PT, R16, RZ, PT ;  /* 0x000000ff1000720c */ /* 0x000fd60003f26270 */
[----:B------:R-:W-:Y:S01]  /*1180*/  @P0 MOV R13, RZ ;  /* 0x000000ff000d0202 */ /* 0x000fe20000000f00 */
[----:B------:R-:W-:Y:S02]  /*1190*/  @!P0 IMAD.MOV.U32 R13, RZ, RZ, -0x40 ;  /* 0xffffffc0ff0d8424 */ /* 0x000fe400078e00ff */
[----:B------:R-:W-:Y:S01]  /*11a0*/  @!P0 FFMA R14, R0, 1.84467440737095516160e+19, RZ ;  /* 0x5f800000000e8823 */ /* 0x000fe200000000ff */
[----:B------:R-:W-:Y:S02]  /*11b0*/  @!P1 FFMA R15, R3, 1.84467440737095516160e+19, RZ ;  /* 0x5f800000030f9823 */ /* 0x000fe400000000ff */
[----:B------:R-:W-:-:S07]  /*11c0*/  @!P1 IADD3 R13, PT, PT, R13, 0x40, RZ ;  /* 0x000000400d0d9810 */ /* 0x000fce0007ffe0ff */
.L_x_14:
[----:B------:R-:W-:Y:S01]  /*11d0*/  LEA R0, R12, 0xc0800000, 0x17 ;  /* 0xc08000000c007811 */ /* 0x000fe200078eb8ff */
[----:B------:R-:W-:Y:S04]  /*11e0*/  BSSY.RECONVERGENT B3, `(.L_x_19) ;  /* 0x0000036000037945 */ /* 0x000fe80003800200 */
[----:B------:R-:W-:Y:S01]  /*11f0*/  IMAD.IADD R16, R15, 0x1, -R0 ;  /* 0x000000010f107824 */ /* 0x000fe200078e0a00 */
[----:B------:R-:W-:-:S03]  /*1200*/  IADD3 R15, PT, PT, R19, -0x7f, RZ ;  /* 0xffffff81130f7810 */ /* 0x000fc60007ffe0ff */
[----:B------:R-:W0:Y:S01]  /*1210*/  MUFU.RCP R3, R16 ;  /* 0x0000001000037308 */ /* 0x000e220000001000 */
[----:B------:R-:W-:Y:S01]  /*1220*/  FADD.FTZ R17, -R16, -RZ ;  /* 0x800000ff10117221 */ /* 0x000fe20000010100 */
[----:B------:R-:W-:-:S03]  /*1230*/  IMAD R0, R15, -0x800000, R14 ;  /* 0xff8000000f007824 */ /* 0x000fc600078e020e */
[----:B0-----:R-:W-:-:S04]  /*1240*/  FFMA R20, R3, R17, 1 ;  /* 0x3f80000003147423 */ /* 0x001fc80000000011 */
[----:B------:R-:W-:-:S04]  /*1250*/  FFMA R3, R3, R20, R3 ;  /* 0x0000001403037223 */ /* 0x000fc80000000003 */
[----:B------:R-:W-:-:S04]  /*1260*/  FFMA R14, R0, R3, RZ ;  /* 0x00000003000e7223 */ /* 0x000fc800000000ff */
[----:B------:R-:W-:-:S04]  /*1270*/  FFMA R19, R17, R14, R0 ;  /* 0x0000000e11137223 */ /* 0x000fc80000000000 */
[----:B------:R-:W-:Y:S01]  /*1280*/  FFMA R20, R3, R19, R14 ;  /* 0x0000001303147223 */ /* 0x000fe2000000000e */
[----:B------:R-:W-:-:S03]  /*1290*/  IADD3 R14, PT, PT, R15, 0x7f, -R12 ;  /* 0x0000007f0f0e7810 */ /* 0x000fc60007ffe80c */
[----:B------:R-:W-:Y:S02]  /*12a0*/  FFMA R17, R17, R20, R0 ;  /* 0x0000001411117223 */ /* 0x000fe40000000000 */
[----:B------:R-:W-:Y:S02]  /*12b0*/  IMAD.IADD R13, R14, 0x1, R13 ;  /* 0x000000010e0d7824 */ /* 0x000fe400078e020d */
[----:B------:R-:W-:-:S05]  /*12c0*/  FFMA R0, R3, R17, R20 ;  /* 0x0000001103007223 */ /* 0x000fca0000000014 */
[----:B------:R-:W-:-:S04]  /*12d0*/  SHF.R.U32.HI R12, RZ, 0x17, R0 ;  /* 0x00000017ff0c7819 */ /* 0x000fc80000011600 */
[----:B------:R-:W-:-:S04]  /*12e0*/  LOP3.LUT R12, R12, 0xff, RZ, 0xc0, !PT ;  /* 0x000000ff0c0c7812 */ /* 0x000fc800078ec0ff */
[----:B------:R-:W-:-:S05]  /*12f0*/  IADD3 R15, PT, PT, R12, R13, RZ ;  /* 0x0000000d0c0f7210 */ /* 0x000fca0007ffe0ff */
[----:B------:R-:W-:-:S05]  /*1300*/  VIADD R12, R15, 0xffffffff ;  /* 0xffffffff0f0c7836 */ /* 0x000fca0000000000 */
[----:B------:R-:W-:-:S13]  /*1310*/  ISETP.GE.U32.AND P0, PT, R12, 0xfe, PT ;  /* 0x000000fe0c00780c */ /* 0x000fda0003f06070 */
[----:B------:R-:W-:Y:S05]  /*1320*/  @!P0 BRA `(.L_x_20) ;  /* 0x0000000000808947 */ /* 0x000fea0003800000 */
[----:B------:R-:W-:-:S13]  /*1330*/  ISETP.GT.AND P0, PT, R15, 0xfe, PT ;  /* 0x000000fe0f00780c */ /* 0x000fda0003f04270 */
[----:B------:R-:W-:Y:S05]  /*1340*/  @P0 BRA `(.L_x_21) ;  /* 0x00000000006c0947 */ /* 0x000fea0003800000 */
[----:B------:R-:W-:-:S13]  /*1350*/  ISETP.GE.AND P0, PT, R15, 0x1, PT ;  /* 0x000000010f00780c */ /* 0x000fda0003f06270 */
[----:B------:R-:W-:Y:S05]  /*1360*/  @P0 BRA `(.L_x_22) ;  /* 0x0000000000740947 */ /* 0x000fea0003800000 */
[----:B------:R-:W-:Y:S02]  /*1370*/  ISETP.GE.AND P0, PT, R15, -0x18, PT ;  /* 0xffffffe80f00780c */ /* 0x000fe40003f06270 */
[----:B------:R-:W-:-:S11]  /*1380*/  LOP3.LUT R0, R0, 0x80000000, RZ, 0xc0, !PT ;  /* 0x8000000000007812 */ /* 0x000fd600078ec0ff */
[----:B------:R-:W-:Y:S05]  /*1390*/  @!P0 BRA `(.L_x_22) ;  /* 0x0000000000688947 */ /* 0x000fea0003800000 */
[-CC-:B------:R-:W-:Y:S01]  /*13a0*/  FFMA.RZ R12, R3, R17.reuse, R20.reuse ;  /* 0x00000011030c7223 */ /* 0x180fe2000000c014 */
[C---:B------:R-:W-:Y:S02]  /*13b0*/  IADD3 R14, PT, PT, R15.reuse, 0x20, RZ ;  /* 0x000000200f0e7810 */ /* 0x040fe40007ffe0ff */
[----:B------:R-:W-:Y:S02]  /*13c0*/  ISETP.NE.AND P2, PT, R15, RZ, PT ;  /* 0x000000ff0f00720c */ /* 0x000fe40003f45270 */
[----:B------:R-:W-:Y:S01]  /*13d0*/  LOP3.LUT R13, R12, 0x7fffff, RZ, 0xc0, !PT ;  /* 0x007fffff0c0d7812 */ /* 0x000fe200078ec0ff */
[CCC-:B------:R-:W-:Y:S01]  /*13e0*/  FFMA.RP R12, R3.reuse, R17.reuse, R20.reuse ;  /* 0x00000011030c7223 */ /* 0x1c0fe20000008014 */
[----:B------:R-:W-:Y:S01]  /*13f0*/  FFMA.RM R3, R3, R17, R20 ;  /* 0x0000001103037223 */ /* 0x000fe20000004014 */
[----:B------:R-:W-:Y:S01]  /*1400*/  ISETP.NE.AND P1, PT, R15, RZ, PT ;  /* 0x000000ff0f00720c */ /* 0x000fe20003f25270 */
[----:B------:R-:W-:Y:S01]  /*1410*/  IMAD.MOV R15, RZ, RZ, -R15 ;  /* 0x000000ffff0f7224 */ /* 0x000fe200078e0a0f */
[----:B------:R-:W-:-:S02]  /*1420*/  LOP3.LUT R13, R13, 0x800000, RZ, 0xfc, !PT ;  /* 0x008000000d0d7812 */ /* 0x000fc400078efcff */
[----:B------:R-:W-:Y:S02]  /*1430*/  FSETP.NEU.FTZ.AND P0, PT, R12, R3, PT ;  /* 0x000000030c00720b */ /* 0x000fe40003f1d000 */
[----:B------:R-:W-:Y:S02]  /*1440*/  SHF.L.U32 R14, R13, R14, RZ ;  /* 0x0000000e0d0e7219 */ /* 0x000fe400000006ff */
[----:B------:R-:W-:Y:S02]  /*1450*/  SEL R12, R15, RZ, P2 ;  /* 0x000000ff0f0c7207 */ /* 0x000fe40001000000 */
[----:B------:R-:W-:Y:S02]  /*1460*/  ISETP.NE.AND P1, PT, R14, RZ, P1 ;  /* 0x000000ff0e00720c */ /* 0x000fe40000f25270 */
[----:B------:R-:W-:Y:S02]  /*1470*/  SHF.R.U32.HI R12, RZ, R12, R13 ;  /* 0x0000000cff0c7219 */ /* 0x000fe4000001160d */
[----:B------:R-:W-:-:S02]  /*1480*/  PLOP3.LUT P0, PT, P0, P1, PT, 0xf8, 0x8f ;  /* 0x00000000008f781c */ /* 0x000fc40000703f70 */
[----:B------:R-:W-:Y:S02]  /*1490*/  SHF.R.U32.HI R14, RZ, 0x1, R12 ;  /* 0x00000001ff0e7819 */ /* 0x000fe4000001160c */
[----:B------:R-:W-:-:S04]  /*14a0*/  SEL R3, RZ, 0x1, !P0 ;  /* 0x00000001ff037807 */ /* 0x000fc80004000000 */
[----:B------:R-:W-:-:S04]  /*14b0*/  LOP3.LUT R3, R3, 0x1, R14, 0xf8, !PT ;  /* 0x0000000103037812 */ /* 0x000fc800078ef80e */
[----:B------:R-:W-:-:S04]  /*14c0*/  LOP3.LUT R3, R3, R12, RZ, 0xc0, !PT ;  /* 0x0000000c03037212 */ /* 0x000fc800078ec0ff */
[----:B------:R-:W-:-:S04]  /*14d0*/  IADD3 R3, PT, PT, R14, R3, RZ ;  /* 0x000000030e037210 */ /* 0x000fc80007ffe0ff */
[----:B------:R-:W-:Y:S01]  /*14e0*/  LOP3.LUT R0, R3, R0, RZ, 0xfc, !PT ;  /* 0x0000000003007212 */ /* 0x000fe200078efcff */
[----:B------:R-:W-:Y:S06]  /*14f0*/  BRA `(.L_x_22) ;  /* 0x0000000000107947 */ /* 0x000fec0003800000 */
.L_x_21:
[----:B------:R-:W-:-:S04]  /*1500*/  LOP3.LUT R0, R0, 0x80000000, RZ, 0xc0, !PT ;  /* 0x8000000000007812 */ /* 0x000fc800078ec0ff */
[----:B------:R-:W-:Y:S01]  /*1510*/  LOP3.LUT R0, R0, 0x7f800000, RZ, 0xfc, !PT ;  /* 0x7f80000000007812 */ /* 0x000fe200078efcff */
[----:B------:R-:W-:Y:S06]  /*1520*/  BRA `(.L_x_22) ;  /* 0x0000000000047947 */ /* 0x000fec0003800000 */
.L_x_20:
[----:B------:R-:W-:-:S07]  /*1530*/  IMAD R0, R13, 0x800000, R0 ;  /* 0x008000000d007824 */ /* 0x000fce00078e0200 */
.L_x_22:
[----:B------:R-:W-:Y:S05]  /*1540*/  BSYNC.RECONVERGENT B3 ;  /* 0x0000000000037941 */ /* 0x000fea0003800200 */
.L_x_19:
[----:B------:R-:W-:Y:S05]  /*1550*/  BRA `(.L_x_23) ;  /* 0x0000000000207947 */ /* 0x000fea0003800000 */
.L_x_18:
[----:B------:R-:W-:-:S04]  /*1560*/  LOP3.LUT R0, R15, 0x80000000, R14, 0x48, !PT ;  /* 0x800000000f007812 */ /* 0x000fc800078e480e */
[----:B------:R-:W-:Y:S01]  /*1570*/  LOP3.LUT R0, R0, 0x7f800000, RZ, 0xfc, !PT ;  /* 0x7f80000000007812 */ /* 0x000fe200078efcff */
[----:B------:R-:W-:Y:S06]  /*1580*/  BRA `(.L_x_23) ;  /* 0x0000000000147947 */ /* 0x000fec0003800000 */
.L_x_17:
[----:B------:R-:W-:Y:S01]  /*1590*/  LOP3.LUT R0, R15, 0x80000000, R14, 0x48, !PT ;  /* 0x800000000f007812 */ /* 0x000fe200078e480e */
[----:B------:R-:W-:Y:S06]  /*15a0*/  BRA `(.L_x_23) ;  /* 0x00000000000c7947 */ /* 0x000fec0003800000 */
.L_x_16:
[----:B------:R-:W0:Y:S01]  /*15b0*/  MUFU.RSQ R0, -QNAN ;  /* 0xffc0000000007908 */ /* 0x000e220000001400 */
[----:B------:R-:W-:Y:S05]  /*15c0*/  BRA `(.L_x_23) ;  /* 0x0000000000047947 */ /* 0x000fea0003800000 */
.L_x_15:
[----:B------:R-:W-:-:S07]  /*15d0*/  FADD.FTZ R0, R0, R3 ;  /* 0x0000000300007221 */ /* 0x000fce0000010000 */
.L_x_23:
[----:B------:R-:W-:Y:S05]  /*15e0*/  BSYNC.RECONVERGENT B2 ;  /* 0x0000000000027941 */ /* 0x000fea0003800200 */
.L_x_13:
[----:B------:R-:W-:-:S04]  /*15f0*/  HFMA2 R3, -RZ, RZ, 0, 0 ;  /* 0x00000000ff037431 */ /* 0x000fc800000001ff */
[----:B0-----:R-:W-:Y:S05]  /*1600*/  RET.REL.NODEC R2 `(rmsnorm_backward_kernel) ;  /* 0xffffffe8027c7950 */ /* 0x001fea0003c3ffff */
.L_x_24:
[----:B------:R-:W-:-:S00]  /*1610*/  BRA `(.L_x_24) ;  /* 0xfffffffc00fc7947 */ /* 0x000fc0000383ffff */
[----:B------:R-:W-:-:S00]  /*1620*/  NOP ;  /* 0x0000000000007918 */ /* 0x000fc00000000000 */
        /* <DEDUP_REMOVED lines=13> */
.L_x_43:


//--------------------- .text.rmsnorm_forward_kernel --------------------------
	.section	.text.rmsnorm_forward_kernel,"ax",@progbits
	.align	128
        .global         rmsnorm_forward_kernel
        .type           rmsnorm_forward_kernel,@function
        .size           rmsnorm_forward_kernel,(.L_x_44 - rmsnorm_forward_kernel)
        .other          rmsnorm_forward_kernel,@"STO_CUDA_ENTRY STV_DEFAULT"
rmsnorm_forward_kernel:
.text.rmsnorm_forward_kernel:
[----:B------:R-:W-:Y:S01]  /*0000*/  LDC R1, c[0x0][0x37c] ;  /* 0x0000df00ff017b82 */ /* 0x000fe20000000800 */
[----:B------:R-:W0:Y:S01]  /*0010*/  S2R R7, SR_TID.X ;  /* 0x0000000000077919 */ /* 0x000e220000002100 */
[----:B------:R-:W0:Y:S06]  /*0020*/  LDCU UR9, c[0x0][0x3ac] ;  /* 0x00007580ff0977ac */ /* 0x000e2c0008000800 */
[----:B------:R-:W1:Y:S01]  /*0030*/  LDC.64 R4, c[0x0][0x3a0] ;  /* 0x0000e800ff047b82 */ /* 0x000e620000000a00 */
[----:B------:R-:W-:Y:S01]  /*0040*/  BSSY.RECONVERGENT B0, `(.L_x_25) ;  /* 0x0000011000007945 */ /* 0x000fe20003800200 */
[----:B------:R-:W2:Y:S01]  /*0050*/  S2R R6, SR_CTAID.X ;  /* 0x0000000000067919 */ /* 0x000ea20000002500 */
[----:B------:R-:W3:Y:S01]  /*0060*/  LDCU.64 UR6, c[0x0][0x358] ;  /* 0x00006b00ff0677ac */ /* 0x000ee20008000a00 */
[----:B------:R-:W-:Y:S01]  /*0070*/  IMAD.MOV.U32 R0, RZ, RZ, RZ ;  /* 0x000000ffff007224 */ /* 0x000fe200078e00ff */
[----:B------:R-:W4:Y:S01]  /*0080*/  LDCU UR8, c[0x0][0x360] ;  /* 0x00006c00ff0877ac */ /* 0x000f220008000800 */
[----:B0-----:R-:W-:Y:S01]  /*0090*/  ISETP.GE.AND P0, PT, R7, UR9, PT ;  /* 0x0000000907007c0c */ /* 0x001fe2000bf06270 */
[----:B--2---:R-:W-:-:S04]  /*00a0*/  IMAD R2, R6, UR9, RZ ;  /* 0x0000000906027c24 */ /* 0x004fc8000f8e02ff */
[----:B-1----:R-:W-:-:S08]  /*00b0*/  IMAD.WIDE R4, R2, 0x4, R4 ;  /* 0x0000000402047825 */ /* 0x002fd000078e0204 */
[----:B---34-:R-:W-:Y:S05]  /*00c0*/  @P0 BRA `(.L_x_26) ;  /* 0x0000000000200947 */ /* 0x018fea0003800000 */
[----:B------:R-:W-:Y:S02]  /*00d0*/  IMAD.MOV.U32 R0, RZ, RZ, RZ ;  /* 0x000000ffff007224 */ /* 0x000fe400078e00ff */
[----:B------:R-:W-:-:S07]  /*00e0*/  IMAD.MOV.U32 R3, RZ, RZ, R7 ;  /* 0x000000ffff037224 */ /* 0x000fce00078e0007 */
.L_x_27:
[----:B------:R-:W-:-:S06]  /*00f0*/  IMAD.WIDE R8, R3, 0x4, R4 ;  /* 0x0000000403087825 */ /* 0x000fcc00078e0204 */
[----:B------:R-:W2:Y:S01]  /*0100*/  LDG.E.CONSTANT R9, desc[UR6][R8.64] ;  /* 0x0000000608097981 */ /* 0x000ea2000c1e9900 */
[----:B------:R-:W-:-:S05]  /*0110*/  VIADD R3, R3, UR8 ;  /* 0x0000000803037c36 */ /* 0x000fca0008000000 */
[----:B------:R-:W-:Y:S01]  /*0120*/  ISETP.GE.AND P0, PT, R3, UR9, PT ;  /* 0x0000000903007c0c */ /* 0x000fe2000bf06270 */
[----:B--2---:R-:W-:-:S12]  /*0130*/  FFMA R0, R9, R9, R0 ;  /* 0x0000000909007223 */ /* 0x004fd80000000000 */
[----:B------:R-:W-:Y:S05]  /*0140*/  @!P0 BRA `(.L_x_27) ;  /* 0xfffffffc00e88947 */ /* 0x000fea000383ffff */
.L_x_26:
[----:B------:R-:W-:Y:S05]  /*0150*/  BSYNC.RECONVERGENT B0 ;  /* 0x0000000000007941 */ /* 0x000fea0003800200 */
.L_x_25:
[----:B------:R-:W0:Y:S01]  /*0160*/  SHFL.BFLY PT, R3, R0, 0x10, 0x1f ;  /* 0x0e001f0000037f89 */ /* 0x000e2200000e0000 */
[----:B------:R-:W1:Y:S01]  /*0170*/  S2UR UR5, SR_CgaCtaId ;  /* 0x00000000000579c3 */ /* 0x000e620000008800 */
[----:B------:R-:W-:Y:S01]  /*0180*/  USHF.R.U32.HI UR4, URZ, 0x5, UR8 ;  /* 0x00000005ff047899 */ /* 0x000fe20008011608 */
[----:B------:R-:W-:Y:S01]  /*0190*/  BSSY.RECONVERGENT B0, `(.L_x_28) ;  /* 0x000002b000007945 */ /* 0x000fe20003800200 */
[----:B0-----:R-:W-:Y:S01]  /*01a0*/  FADD R3, R3, R0 ;  /* 0x0000000003037221 */ /* 0x001fe20000000000 */
[----:B------:R-:W-:-:S04]  /*01b0*/  LOP3.LUT R0, R7, 0x1f, RZ, 0xc0, !PT ;  /* 0x0000001f07007812 */ /* 0x000fc800078ec0ff */
[----:B------:R-:W0:Y:S01]  /*01c0*/  SHFL.BFLY PT, R8, R3, 0x8, 0x1f ;  /* 0x0d001f0003087f89 */ /* 0x000e2200000e0000 */
[----:B------:R-:W-:Y:S01]  /*01d0*/  ISETP.GE.U32.AND P0, PT, R0, UR4, PT ;  /* 0x0000000400007c0c */ /* 0x000fe2000bf06070 */
[----:B------:R-:W-:Y:S02]  /*01e0*/  UMOV UR4, 0x400 ;  /* 0x0000040000047882 */ /* 0x000fe40000000000 */
[----:B-1----:R-:W-:-:S10]  /*01f0*/  ULEA UR4, UR5, UR4, 0x18 ;  /* 0x0000000405047291 */ /* 0x002fd4000f8ec0ff */
[----:B------:R-:W-:Y:S01]  /*0200*/  @!P0 LEA R0, R0, UR4, 0x2 ;  /* 0x0000000400008c11 */ /* 0x000fe2000f8e10ff */
[----:B0-----:R-:W-:Y:S01]  /*0210*/  FADD R8, R3, R8 ;  /* 0x0000000803087221 */ /* 0x001fe20000000000 */
[----:B------:R-:W-:-:S04]  /*0220*/  SHF.R.U32.HI R3, RZ, 0x3, R7 ;  /* 0x00000003ff037819 */ /* 0x000fc80000011607 */
[----:B------:R-:W0:Y:S02]  /*0230*/  SHFL.BFLY PT, R9, R8, 0x4, 0x1f ;  /* 0x0c801f0008097f89 */ /* 0x000e2400000e0000 */
[----:B0-----:R-:W-:Y:S01]  /*0240*/  FADD R9, R8, R9 ;  /* 0x0000000908097221 */ /* 0x001fe20000000000 */
[----:B------:R-:W-:Y:S01]  /*0250*/  LOP3.LUT R8, R3, 0x7c, RZ, 0xc0, !PT ;  /* 0x0000007c03087812 */ /* 0x000fe200078ec0ff */
[----:B------:R-:W-:-:S03]  /*0260*/  IMAD.MOV.U32 R3, RZ, RZ, RZ ;  /* 0x000000ffff037224 */ /* 0x000fc600078e00ff */
[----:B------:R-:W0:Y:S02]  /*0270*/  SHFL.BFLY PT, R10, R9, 0x2, 0x1f ;  /* 0x0c401f00090a7f89 */ /* 0x000e2400000e0000 */
[----:B0-----:R-:W-:-:S05]  /*0280*/  FADD R10, R9, R10 ;  /* 0x0000000a090a7221 */ /* 0x001fca0000000000 */
[----:B------:R-:W0:Y:S02]  /*0290*/  SHFL.BFLY PT, R11, R10, 0x1, 0x1f ;  /* 0x0c201f000a0b7f89 */ /* 0x000e2400000e0000 */
[----:B0-----:R-:W-:-:S05]  /*02a0*/  FADD R11, R10, R11 ;  /* 0x0000000b0a0b7221 */ /* 0x001fca0000000000 */
[----:B------:R-:W-:Y:S01]  /*02b0*/  STS [R8+UR4], R11 ;  /* 0x0000000b08007988 */ /* 0x000fe20008000804 */
[----:B------:R-:W-:Y:S06]  /*02c0*/  BAR.SYNC.DEFER_BLOCKING 0x0 ;  /* 0x0000000000007b1d */ /* 0x000fec0000010000 */
[----:B------:R-:W0:Y:S04]  /*02d0*/  @!P0 LDS R3, [R0] ;  /* 0x0000000000038984 */ /* 0x000e280000000800 */
[----:B0-----:R-:W0:Y:S02]  /*02e0*/  SHFL.BFLY PT, R10, R3, 0x10, 0x1f ;  /* 0x0e001f00030a7f89 */ /* 0x001e2400000e0000 */
[----:B0-----:R-:W-:Y:S01]  /*02f0*/  FADD R10, R10, R3 ;  /* 0x000000030a0a7221 */ /* 0x001fe20000000000 */
[----:B------:R-:W-:-:S04]  /*0300*/  I2FP.F32.S32 R3, UR9 ;  /* 0x0000000900037c45 */ /* 0x000fc80008201400 */
[----:B------:R-:W0:Y:S01]  /*0310*/  SHFL.BFLY PT, R9, R10, 0x8, 0x1f ;  /* 0x0d001f000a097f89 */ /* 0x000e2200000e0000 */
[----:B------:R-:W1:Y:S02]  /*0320*/  MUFU.RCP R14, R3 ;  /* 0x00000003000e7308 */ /* 0x000e640000001000 */
[----:B-1----:R-:W-:-:S04]  /*0330*/  FFMA R11, -R3, R14, 1 ;  /* 0x3f800000030b7423 */ /* 0x002fc8000000010e */
[----:B------:R-:W-:Y:S01]  /*0340*/  FFMA R11, R14, R11, R14 ;  /* 0x0000000b0e0b7223 */ /* 0x000fe2000000000e */
[----:B0-----:R-:W-:-:S05]  /*0350*/  FADD R9, R10, R9 ;  /* 0x000000090a097221 */ /* 0x001fca0000000000 */
[----:B------:R-:W0:Y:S02]  /*0360*/  SHFL.BFLY PT, R12, R9, 0x4, 0x1f ;  /* 0x0c801f00090c7f89 */ /* 0x000e2400000e0000 */
[----:B0-----:R-:W-:-:S05]  /*0370*/  FADD R12, R9, R12 ;  /* 0x0000000c090c7221 */ /* 0x001fca0000000000 */
[----:B------:R-:W0:Y:S02]  /*0380*/  SHFL.BFLY PT, R13, R12, 0x2, 0x1f ;  /* 0x0c401f000c0d7f89 */ /* 0x000e2400000e0000 */
[----:B0-----:R-:W-:-:S05]  /*0390*/  FADD R13, R12, R13 ;  /* 0x0000000d0c0d7221 */ /* 0x001fca0000000000 */
[----:B------:R-:W0:Y:S02]  /*03a0*/  SHFL.BFLY PT, R8, R13, 0x1, 0x1f ;  /* 0x0c201f000d087f89 */ /* 0x000e2400000e0000 */
[----:B0-----:R-:W-:-:S04]  /*03b0*/  FADD R0, R13, R8 ;  /* 0x000000080d007221 */ /* 0x001fc80000000000 */
[----:B------:R-:W0:Y:S01]  /*03c0*/  FCHK P0, R0, R3 ;  /* 0x0000000300007302 */ /* 0x000e220000000000 */
[----:B------:R-:W-:-:S04]  /*03d0*/  FFMA R8, R0, R11, RZ ;  /* 0x0000000b00087223 */ /* 0x000fc800000000ff */
[----:B------:R-:W-:-:S04]  /*03e0*/  FFMA R9, -R3, R8, R0 ;  /* 0x0000000803097223 */ /* 0x000fc80000000100 */
[----:B------:R-:W-:Y:S01]  /*03f0*/  FFMA R15, R11, R9, R8 ;  /* 0x000000090b0f7223 */ /* 0x000fe20000000008 */
[----:B0-----:R-:W-:Y:S06]  /*0400*/  @!P0 BRA `(.L_x_29) ;  /* 0x00000000000c8947 */ /* 0x001fec0003800000 */
[----:B------:R-:W-:-:S07]  /*0410*/  MOV R8, 0x430 ;  /* 0x0000043000087802 */ /* 0x000fce0000000f00 */
[----:B------:R-:W-:Y:S05]  /*0420*/  CALL.REL.NOINC `($__internal_1_$__cuda_sm3x_div_rn_noftz_f32_slowpath) ;  /* 0x0000000000a87944 */ /* 0x000fea0003c00000 */
[----:B------:R-:W-:-:S07]  /*0430*/  IMAD.MOV.U32 R15, RZ, RZ, R0 ;  /* 0x000000ffff0f7224 */ /* 0x000fce00078e0000 */
.L_x_29:
[----:B------:R-:W-:Y:S05]  /*0440*/  BSYNC.RECONVERGENT B0 ;  /* 0x0000000000007941 */ /* 0x000fea0003800200 */
.L_x_28:
[----:B------:R-:W0:Y:S01]  /*0450*/  LDCU.64 UR4, c[0x0][0x388] ;  /* 0x00007100ff0477ac */ /* 0x000e220008000a00 */
[----:B------:R-:W-:Y:S01]  /*0460*/  FADD R3, R15, 9.9999997473787516356e-06 ;  /* 0x3727c5ac0f037421 */ /* 0x000fe20000000000 */
[----:B------:R-:W1:Y:S01]  /*0470*/  LDC.64 R8, c[0x0][0x398] ;  /* 0x0000e600ff087b82 */ /* 0x000e620000000a00 */
[----:B------:R-:W2:Y:S03]  /*0480*/  LDCU.64 UR10, c[0x0][0x390] ;  /* 0x00007200ff0a77ac */ /* 0x000ea60008000a00 */
[----:B------:R-:W-:Y:S01]  /*0490*/  FSETP.GEU.AND P2, PT, |R3|, 1.175494350822287508e-38, PT ;  /* 0x008000000300780b */ /* 0x000fe20003f4e200 */
[----:B------:R-:W3:Y:S01]  /*04a0*/  LDCU UR9, c[0x0][0x3ac] ;  /* 0x00007580ff0977ac */ /* 0x000ee20008000800 */
[----:B0-----:R-:W-:-:S11]  /*04b0*/  ISETP.NE.U32.AND P0, PT, RZ, UR4, PT ;  /* 0x00000004ff007c0c */ /* 0x001fd6000bf05070 */
[----:B------:R-:W-:Y:S01]  /*04c0*/  @!P2 FMUL R3, R3, 16777216 ;  /* 0x4b8000000303a820 */ /* 0x000fe20000400000 */
[----:B------:R-:W-:-:S03]  /*04d0*/  ISETP.NE.AND.EX P0, PT, RZ, UR5, PT, P0 ;  /* 0x00000005ff007c0c */ /* 0x000fc6000bf05300 */
[----:B------:R-:W0:Y:S01]  /*04e0*/  MUFU.RSQ R0, R3 ;  /* 0x0000000300007308 */ /* 0x000e220000001400 */
[----:B--2---:R-:W-:Y:S01]  /*04f0*/  ISETP.NE.U32.AND P1, PT, RZ, UR10, PT ;  /* 0x0000000aff007c0c */ /* 0x004fe2000bf25070 */
[----:B------:R-:W2:Y:S01]  /*0500*/  LDCU.64 UR4, c[0x0][0x380] ;  /* 0x00007000ff0477ac */ /* 0x000ea20008000a00 */
[----:B------:R-:W-:Y:S02]  /*0510*/  ISETP.NE.OR P0, PT, R7, RZ, !P0 ;  /* 0x000000ff0700720c */ /* 0x000fe40004705670 */
[----:B------:R-:W-:-:S04]  /*0520*/  ISETP.NE.AND.EX P1, PT, RZ, UR11, PT, P1 ;  /* 0x0000000bff007c0c */ /* 0x000fc8000bf25310 */
[----:B------:R-:W-:-:S07]  /*0530*/  ISETP.NE.OR P1, PT, R7, RZ, !P1 ;  /* 0x000000ff0700720c */ /* 0x000fce0004f25670 */
[----:B------:R-:W4:Y:S01]  /*0540*/  @!P0 LDC.64 R10, c[0x0][0x388] ;  /* 0x0000e200ff0a8b82 */ /* 0x000f220000000a00 */
[----:B0-----:R-:W-:-:S07]  /*0550*/  @!P2 FMUL R0, R0, 4096 ;  /* 0x458000000000a820 */ /* 0x001fce0000400000 */
[----:B------:R-:W0:Y:S01]  /*0560*/  @!P1 LDC.64 R12, c[0x0][0x390] ;  /* 0x0000e400ff0c9b82 */ /* 0x000e220000000a00 */
[----:B----4-:R-:W-:-:S05]  /*0570*/  @!P0 IMAD.WIDE.U32 R10, R6, 0x4, R10 ;  /* 0x00000004060a8825 */ /* 0x010fca00078e000a */
[----:B------:R4:W-:Y:S01]  /*0580*/  @!P0 STG.E.EF desc[UR6][R10.64], R15 ;  /* 0x0000000f0a008986 */ /* 0x0009e2000c001906 */
[----:B---3--:R-:W-:Y:S01]  /*0590*/  ISETP.GE.AND P0, PT, R7, UR9, PT ;  /* 0x0000000907007c0c */ /* 0x008fe2000bf06270 */
[----:B0-----:R-:W-:-:S05]  /*05a0*/  @!P1 IMAD.WIDE.U32 R12, R6, 0x4, R12 ;  /* 0x00000004060c9825 */ /* 0x001fca00078e000c */
[----:B------:R4:W-:Y:S07]  /*05b0*/  @!P1 STG.E.EF desc[UR6][R12.64], R0 ;  /* 0x000000000c009986 */ /* 0x0009ee000c001906 */
[----:B-12---:R-:W-:Y:S05]  /*05c0*/  @P0 EXIT ;  /* 0x000000000000094d */ /* 0x006fea0003800000 */
.L_x_30:
[----:B----4-:R-:W-:-:S04]  /*05d0*/  IMAD.WIDE R10, R7, 0x4, R4 ;  /* 0x00000004070a7825 */ /* 0x010fc800078e0204 */
[C---:B------:R-:W-:Y:S02]  /*05e0*/  IMAD.WIDE R12, R7.reuse, 0x4, R8 ;  /* 0x00000004070c7825 */ /* 0x040fe400078e0208 */
[----:B------:R-:W2:Y:S04]  /*05f0*/  LDG.E.CONSTANT R11, desc[UR6][R10.64] ;  /* 0x000000060a0b7981 */ /* 0x000ea8000c1e9900 */
[----:B------:R-:W3:Y:S01]  /*0600*/  LDG.E.CONSTANT R12, desc[UR6][R12.64] ;  /* 0x000000060c0c7981 */ /* 0x000ee2000c1e9900 */
[----:B0-----:R-:W-:Y:S02]  /*0610*/  SHF.R.S32.HI R3, RZ, 0x1f, R7 ;  /* 0x0000001fff037819 */ /* 0x001fe40000011407 */
[----:B------:R-:W-:Y:S01]  /*0620*/  IADD3 R6, P0, PT, R2, R7, RZ ;  /* 0x0000000702067210 */ /* 0x000fe20007f1e0ff */
[----:B------:R-:W-:-:S03]  /*0630*/  VIADD R7, R7, UR8 ;  /* 0x0000000807077c36 */ /* 0x000fc60008000000 */
[----:B------:R-:W-:Y:S02]  /*0640*/  LEA.HI.X.SX32 R15, R2, R3, 0x1, P0 ;  /* 0x00000003020f7211 */ /* 0x000fe400000f0eff */
[----:B------:R-:W-:-:S04]  /*0650*/  LEA R14, P0, R6, UR4, 0x2 ;  /* 0x00000004060e7c11 */ /* 0x000fc8000f8010ff */
[----:B------:R-:W-:Y:S02]  /*0660*/  LEA.HI.X R15, R6, UR5, R15, 0x2, P0 ;  /* 0x00000005060f7c11 */ /* 0x000fe400080f140f */
[----:B------:R-:W-:Y:S01]  /*0670*/  ISETP.GE.AND P0, PT, R7, UR9, PT ;  /* 0x0000000907007c0c */ /* 0x000fe2000bf06270 */
[----:B--2---:R-:W-:-:S04]  /*0680*/  FMUL R3, R0, R11 ;  /* 0x0000000b00037220 */ /* 0x004fc80000400000 */
[----:B---3--:R-:W-:-:S05]  /*0690*/  FMUL R3, R3, R12 ;  /* 0x0000000c03037220 */ /* 0x008fca0000400000 */
[----:B------:R0:W-:Y:S03]  /*06a0*/  STG.E.EF desc[UR6][R14.64], R3 ;  /* 0x000000030e007986 */ /* 0x0001e6000c001906 */
[----:B------:R-:W-:Y:S05]  /*06b0*/  @!P0 BRA `(.L_x_30) ;  /* 0xfffffffc00c48947 */ /* 0x000fea000383ffff */
[----:B------:R-:W-:Y:S05]  /*06c0*/  EXIT ;  /* 0x000000000000794d */ /* 0x000fea0003800000 */
        .weak           $__internal_1_$__cuda_sm3x_div_rn_noftz_f32_slowpath
        .type           $__internal_1_$__cuda_sm3x_div_rn_noftz_f32_slowpath,@function
        .size           $__internal_1_$__cuda_sm3x_div_rn_noftz_f32_slowpath,(.L_x_44 - $__internal_1_$__cuda_sm3x_div_rn_noftz_f32_slowpath)
$__internal_1_$__cuda_sm3x_div_rn_noftz_f32_slowpath:
[--C-:B------:R-:W-:Y:S01]  /*06d0*/  SHF.R.U32.HI R10, RZ, 0x17, R3.reuse ;  /* 0x00000017ff0a7819 */ /* 0x100fe20000011603 */
[----:B------:R-:W-:Y:S01]  /*06e0*/  BSSY.RECONVERGENT B1, `(.L_x_31) ;  /* 0x0000064000017945 */ /* 0x000fe20003800200 */
[--C-:B------:R-:W-:Y:S01]  /*06f0*/  SHF.R.U32.HI R9, RZ, 0x17, R0.reuse ;  /* 0x00000017ff097819 */ /* 0x100fe20000011600 */
[----:B------:R-:W-:Y:S01]  /*0700*/  IMAD.MOV.U32 R11, RZ, RZ, R0 ;  /* 0x000000ffff0b7224 */ /* 0x000fe200078e0000 */
[----:B------:R-:W-:Y:S01]  /*0710*/  LOP3.LUT R10, R10, 0xff, RZ, 0xc0, !PT ;  /* 0x000000ff0a0a7812 */ /* 0x000fe200078ec0ff */
[----:B------:R-:W-:Y:S01]  /*0720*/  IMAD.MOV.U32 R12, RZ, RZ, R3 ;  /* 0x000000ffff0c7224 */ /* 0x000fe200078e0003 */
[----:B------:R-:W-:-:S03]  /*0730*/  LOP3.LUT R14, R9, 0xff, RZ, 0xc0, !PT ;  /* 0x000000ff090e7812 */ /* 0x000fc600078ec0ff */
[----:B------:R-:W-:Y:S02]  /*0740*/  VIADD R13, R10, 0xffffffff ;  /* 0xffffffff0a0d7836 */ /* 0x000fe40000000000 */
[----:B------:R-:W-:-:S03]  /*0750*/  VIADD R15, R14, 0xffffffff ;  /* 0xffffffff0e0f7836 */ /* 0x000fc60000000000 */
        /* <DEDUP_REMOVED lines=22> */
[----:B------:R-:W-:Y:S02]  /*08c0*/  @P0 IMAD.MOV.U32 R9, RZ, RZ, RZ ;  /* 0x000000ffff090224 */ /* 0x000fe400078e00ff */
[----:B------:R-:W-:Y:S01]  /*08d0*/  @!P0 FFMA R11, R0, 1.84467440737095516160e+19, RZ ;  /* 0x5f800000000b8823 */ /* 0x000fe200000000ff */
[----:B------:R-:W-:Y:S02]  /*08e0*/  @!P0 IMAD.MOV.U32 R9, RZ, RZ, -0x40 ;  /* 0xffffffc0ff098424 */ /* 0x000fe400078e00ff */
[----:B------:R-:W-:Y:S02]  /*08f0*/  @!P1 FFMA R12, R3, 1.84467440737095516160e+19, RZ ;  /* 0x5f800000030c9823 */ /* 0x000fe400000000ff */
[----:B------:R-:W-:-:S07]  /*0900*/  @!P1 VIADD R9, R9, 0x40 ;  /* 0x0000004009099836 */ /* 0x000fce0000000000 */
.L_x_32:
[----:B------:R-:W-:Y:S01]  /*0910*/  LEA R3, R10, 0xc0800000, 0x17 ;  /* 0xc08000000a037811 */ /* 0x000fe200078eb8ff */
[----:B------:R-:W-:Y:S04]  /*0920*/  BSSY.RECONVERGENT B2, `(.L_x_37) ;  /* 0x0000036000027945 */ /* 0x000fe80003800200 */
[----:B------:R-:W-:Y:S02]  /*0930*/  IMAD.IADD R12, R12, 0x1, -R3 ;  /* 0x000000010c0c7824 */ /* 0x000fe400078e0a03 */
[----:B------:R-:W-:Y:S02]  /*0940*/  VIADD R3, R14, 0xffffff81 ;  /* 0xffffff810e037836 */ /* 0x000fe40000000000 */
[----:B------:R-:W0:Y:S01]  /*0950*/  MUFU.RCP R13, R12 ;  /* 0x0000000c000d7308 */ /* 0x000e220000001000 */
[----:B------:R-:W-:Y:S01]  /*0960*/  FADD.FTZ R15, -R12, -RZ ;  /* 0x800000ff0c0f7221 */ /* 0x000fe20000010100 */
[C---:B------:R-:W-:Y:S01]  /*0970*/  IMAD R0, R3.reuse, -0x800000, R11 ;  /* 0xff80000003007824 */ /* 0x040fe200078e020b */
[----:B------:R-:W-:-:S05]  /*0980*/  IADD3 R10, PT, PT, R3, 0x7f, -R10 ;  /* 0x0000007f030a7810 */ /* 0x000fca0007ffe80a */
[----:B------:R-:W-:Y:S02]  /*0990*/  IMAD.IADD R10, R10, 0x1, R9 ;  /* 0x000000010a0a7824 */ /* 0x000fe400078e0209 */
[----:B0-----:R-:W-:-:S04]  /*09a0*/  FFMA R14, R13, R15, 1 ;  /* 0x3f8000000d0e7423 */ /* 0x001fc8000000000f */
[----:B------:R-:W-:-:S04]  /*09b0*/  FFMA R16, R13, R14, R13 ;  /* 0x0000000e0d107223 */ /* 0x000fc8000000000d */
[----:B------:R-:W-:-:S04]  /*09c0*/  FFMA R11, R0, R16, RZ ;  /* 0x00000010000b7223 */ /* 0x000fc800000000ff */
[----:B------:R-:W-:-:S04]  /*09d0*/  FFMA R14, R15, R11, R0 ;  /* 0x0000000b0f0e7223 */ /* 0x000fc80000000000 */
[----:B------:R-:W-:-:S04]  /*09e0*/  FFMA R11, R16, R14, R11 ;  /* 0x0000000e100b7223 */ /* 0x000fc8000000000b */
[----:B------:R-:W-:-:S04]  /*09f0*/  FFMA R14, R15, R11, R0 ;  /* 0x0000000b0f0e7223 */ /* 0x000fc80000000000 */
[----:B------:R-:W-:-:S05]  /*0a00*/  FFMA R0, R16, R14, R11 ;  /* 0x0000000e10007223 */ /* 0x000fca000000000b */
[----:B------:R-:W-:-:S04]  /*0a10*/  SHF.R.U32.HI R3, RZ, 0x17, R0 ;  /* 0x00000017ff037819 */ /* 0x000fc80000011600 */
[----:B------:R-:W-:-:S05]  /*0a20*/  LOP3.LUT R3, R3, 0xff, RZ, 0xc0, !PT ;  /* 0x000000ff03037812 */ /* 0x000fca00078ec0ff */
[----:B------:R-:W-:-:S04]  /*0a30*/  IMAD.IADD R13, R3, 0x1, R10 ;  /* 0x00000001030d7824 */ /* 0x000fc800078e020a */
        /* <DEDUP_REMOVED lines=10> */
[CCC-:B------:R-:W-:Y:S01]  /*0ae0*/  FFMA.RZ R3, R16.reuse, R14.reuse, R11.reuse ;  /* 0x0000000e10037223 */ /* 0x1c0fe2000000c00b */
[C---:B------:R-:W-:Y:S02]  /*0af0*/  VIADD R12, R13.reuse, 0x20 ;  /* 0x000000200d0c7836 */ /* 0x040fe40000000000 */
[CCC-:B------:R-:W-:Y:S01]  /*0b00*/  FFMA.RM R10, R16.reuse, R14.reuse, R11.reuse ;  /* 0x0000000e100a7223 */ /* 0x1c0fe2000000400b */
[----:B------:R-:W-:Y:S02]  /*0b10*/  ISETP.NE.AND P2, PT, R13, RZ, PT ;  /* 0x000000ff0d00720c */ /* 0x000fe40003f45270 */
[----:B------:R-:W-:Y:S01]  /*0b20*/  LOP3.LUT R9, R3, 0x7fffff, RZ, 0xc0, !PT ;  /* 0x007fffff03097812 */ /* 0x000fe200078ec0ff */
[----:B------:R-:W-:Y:S01]  /*0b30*/  FFMA.RP R3, R16, R14, R11 ;  /* 0x0000000e10037223 */ /* 0x000fe2000000800b */
[----:B------:R-:W-:Y:S01]  /*0b40*/  IMAD.MOV R11, RZ, RZ, -R13 ;  /* 0x000000ffff0b7224 */ /* 0x000fe200078e0a0d */
[----:B------:R-:W-:Y:S02]  /*0b50*/  ISETP.NE.AND P1, PT, R13, RZ, PT ;  /* 0x000000ff0d00720c */ /* 0x000fe40003f25270 */
        /* <DEDUP_REMOVED lines=10> */
[----:B------:R-:W-:-:S05]  /*0c00*/  LOP3.LUT R3, R3, R10, RZ, 0xc0, !PT ;  /* 0x0000000a03037212 */ /* 0x000fca00078ec0ff */
[----:B------:R-:W-:-:S05]  /*0c10*/  IMAD.IADD R3, R12, 0x1, R3 ;  /* 0x000000010c037824 */ /* 0x000fca00078e0203 */
[----:B------:R-:W-:Y:S01]  /*0c20*/  LOP3.LUT R0, R3, R0, RZ, 0xfc, !PT ;  /* 0x0000000003007212 */ /* 0x000fe200078efcff */
[----:B------:R-:W-:Y:S06]  /*0c30*/  BRA `(.L_x_40) ;  /* 0x0000000000107947 */ /* 0x000fec0003800000 */
.L_x_39:
[----:B------:R-:W-:-:S04]  /*0c40*/  LOP3.LUT R0, R0, 0x80000000, RZ, 0xc0, !PT ;  /* 0x8000000000007812 */ /* 0x000fc800078ec0ff */
[----:B------:R-:W-:Y:S01]  /*0c50*/  LOP3.LUT R0, R0, 0x7f800000, RZ, 0xfc, !PT ;  /* 0x7f80000000007812 */ /* 0x000fe200078efcff */
[----:B------:R-:W-:Y:S06]  /*0c60*/  BRA `(.L_x_40) ;  /* 0x0000000000047947 */ /* 0x000fec0003800000 */
.L_x_38:
[----:B------:R-:W-:-:S07]  /*0c70*/  IMAD R0, R10, 0x800000, R0 ;  /* 0x008000000a007824 */ /* 0x000fce00078e0200 */
.L_x_40:
[----:B------:R-:W-:Y:S05]  /*0c80*/  BSYNC.RECONVERGENT B2 ;  /* 0x0000000000027941 */ /* 0x000fea0003800200 */
.L_x_37:
[----:B------:R-:W-:Y:S05]  /*0c90*/  BRA `(.L_x_41) ;  /* 0x0000000000207947 */ /* 0x000fea0003800000 */
.L_x_36:
[----:B------:R-:W-:-:S04]  /*0ca0*/  LOP3.LUT R0, R12, 0x80000000, R11, 0x48, !PT ;  /* 0x800000000c007812 */ /* 0x000fc800078e480b */
[----:B------:R-:W-:Y:S01]  /*0cb0*/  LOP3.LUT R0, R0, 0x7f800000, RZ, 0xfc, !PT ;  /* 0x7f80000000007812 */ /* 0x000fe200078efcff */
[----:B------:R-:W-:Y:S06]  /*0cc0*/  BRA `(.L_x_41) ;  /* 0x0000000000147947 */ /* 0x000fec0003800000 */
.L_x_35:
[----:B------:R-:W-:Y:S01]  /*0cd0*/  LOP3.LUT R0, R12, 0x80000000, R11, 0x48, !PT ;  /* 0x800000000c007812 */ /* 0x000fe200078e480b */
[----:B------:R-:W-:Y:S06]  /*0ce0*/  BRA `(.L_x_41) ;  /* 0x00000000000c7947 */ /* 0x000fec0003800000 */
.L_x_34:
[----:B------:R-:W0:Y:S01]  /*0cf0*/  MUFU.RSQ R0, -QNAN ;  /* 0xffc0000000007908 */ /* 0x000e220000001400 */
[----:B------:R-:W-:Y:S05]  /*0d00*/  BRA `(.L_x_41) ;  /* 0x0000000000047947 */ /* 0x000fea0003800000 */
.L_x_33:
[----:B------:R-:W-:-:S07]  /*0d10*/  FADD.FTZ R0, R0, R3 ;  /* 0x0000000300007221 */ /* 0x000fce0000010000 */
.L_x_41:
[----:B------:R-:W-:Y:S05]  /*0d20*/  BSYNC.RECONVERGENT B1 ;  /* 0x0000000000017941 */ /* 0x000fea0003800200 */
.L_x_31:
[----:B------:R-:W-:-:S04]  /*0d30*/  IMAD.MOV.U32 R9, RZ, RZ, 0x0 ;  /* 0x00000000ff097424 */ /* 0x000fc800078e00ff */
[----:B0-----:R-:W-:Y:S05]  /*0d40*/  RET.REL.NODEC R8 `(rmsnorm_forward_kernel) ;  /* 0xfffffff008ac7950 */ /* 0x001fea0003c3ffff */
.L_x_42:
        /* <DEDUP_REMOVED lines=11> */
.L_x_44:


//--------------------- .nv.shared.rmsnorm_backward_kernel --------------------------
	.section	.nv.shared.rmsnorm_backward_kernel,"aw",@nobits
	.sectionflags	@""
	.align	16
.nv.shared.rmsnorm_backward_kernel:
	.zero		1152


//--------------------- .nv.shared.reserved.0     --------------------------
	.section	.nv.shared.reserved.0,"aw",@nobits
	.weak		__nv_reservedSMEM_offset_0_alias
	.size		__nv_reservedSMEM_offset_0_alias, 0, 64
	.other		__nv_reservedSMEM_offset_0_alias,@"STO_CUDA_RESERVED_SHARED STV_DEFAULT"
__nv_reservedSMEM_offset_0_alias:
	.zero		0
	.zero		64


//--------------------- .nv.global                --------------------------
	.section	.nv.global,"aw",@nobits
.nv.global:
	.type		_ZN34_INTERNAL_1e19b4ca_4_k_cu_f27a55504cuda3std6ranges3__45__cpo9iter_moveE,@object
	.size		_ZN34_INTERNAL_1e19b4ca_4_k_cu_f27a55504cuda3std6ranges3__45__cpo9iter_moveE,(_ZN34_INTERNAL_1e19b4ca_4_k_cu_f27a55504cuda3std3__436_GLOBAL__N__1e19b4ca_4_k_cu_f27a55506ignoreE - _ZN34_INTERNAL_1e19b4ca_4_k_cu_f27a55504cuda3std6ranges3__45__cpo9iter_moveE)
_ZN34_INTERNAL_1e19b4ca_4_k_cu_f27a55504cuda3std6ranges3__45__cpo9iter_moveE:
	.zero		1
	.type		_ZN34_INTERNAL_1e19b4ca_4_k_cu_f27a55504cuda3std3__436_GLOBAL__N__1e19b4ca_4_k_cu_f27a55506ignoreE,@object
	.size		_ZN34_INTERNAL_1e19b4ca_4_k_cu_f27a55504cuda3std3__436_GLOBAL__N__1e19b4ca_4_k_cu_f27a55506ignoreE,(_ZN34_INTERNAL_1e19b4ca_4_k_cu_f27a55504cuda3std3__45__cpo4cendE - _ZN34_INTERNAL_1e19b4ca_4_k_cu_f27a55504cuda3std3__436_GLOBAL__N__1e19b4ca_4_k_cu_f27a55506ignoreE)
_ZN34_INTERNAL_1e19b4ca_4_k_cu_f27a55504cuda3std3__436_GLOBAL__N__1e19b4ca_4_k_cu_f27a55506ignoreE:
	.zero		1
	.type		_ZN34_INTERNAL_1e19b4ca_4_k_cu_f27a55504cuda3std3__45__cpo4cendE,@object
	.size		_ZN34_INTERNAL_1e19b4ca_4_k_cu_f27a55504cuda3std3__45__cpo4cendE,(_ZN34_INTERNAL_1e19b4ca_4_k_cu_f27a55504cuda3std3__45__cpo3endE - _ZN34_INTERNAL_1e19b4ca_4_k_cu_f27a55504cuda3std3__45__cpo4cendE)
_ZN34_INTERNAL_1e19b4ca_4_k_cu_f27a55504cuda3std3__45__cpo4cendE:
	.zero		1
	.type		_ZN34_INTERNAL_1e19b4ca_4_k_cu_f27a55504cuda3std3__45__cpo3endE,@object
	.size		_ZN34_INTERNAL_1e19b4ca_4_k_cu_f27a55504cuda3std3__45__cpo3endE,(_ZN34_INTERNAL_1e19b4ca_4_k_cu_f27a55504cuda3std3__48in_placeE - _ZN34_INTERNAL_1e19b4ca_4_k_cu_f27a55504cuda3std3__45__cpo3endE)
_ZN34_INTERNAL_1e19b4ca_4_k_cu_f27a55504cuda3std3__45__cpo3endE:
	.zero		1
	.type		_ZN34_INTERNAL_1e19b4ca_4_k_cu_f27a55504cuda3std3__48in_placeE,@object
	.size		_ZN34_INTERNAL_1e19b4ca_4_k_cu_f27a55504cuda3std3__48in_placeE,(_ZN34_INTERNAL_1e19b4ca_4_k_cu_f27a55504cuda3std6ranges3__45__cpo7advanceE - _ZN34_INTERNAL_1e19b4ca_4_k_cu_f27a55504cuda3std3__48in_placeE)
_ZN34_INTERNAL_1e19b4ca_4_k_cu_f27a55504cuda3std3__48in_placeE:
	.zero		1
	.type		_ZN34_INTERNAL_1e19b4ca_4_k_cu_f27a55504cuda3std6ranges3__45__cpo7advanceE,@object
	.size		_ZN34_INTERNAL_1e19b4ca_4_k_cu_f27a55504cuda3std6ranges3__45__cpo7advanceE,(_ZN34_INTERNAL_1e19b4ca_4_k_cu_f27a55504cuda3std3__45__cpo5beginE - _ZN34_INTERNAL_1e19b4ca_4_k_cu_f27a55504cuda3std6ranges3__45__cpo7advanceE)
_ZN34_INTERNAL_1e19b4ca_4_k_cu_f27a55504cuda3std6ranges3__45__cpo7advanceE:
	.zero		1
	.type		_ZN34_INTERNAL_1e19b4ca_4_k_cu_f27a55504cuda3std3__45__cpo5beginE,@object
	.size		_ZN34_INTERNAL_1e19b4ca_4_k_cu_f27a55504cuda3std3__45__cpo5beginE,(_ZN34_INTERNAL_1e19b4ca_4_k_cu_f27a55504cuda3std3__419piecewise_constructE - _ZN34_INTERNAL_1e19b4ca_4_k_cu_f27a55504cuda3std3__45__cpo5beginE)
_ZN34_INTERNAL_1e19b4ca_4_k_cu_f27a55504cuda3std3__45__cpo5beginE:
	.zero		1
	.type		_ZN34_INTERNAL_1e19b4ca_4_k_cu_f27a55504cuda3std3__419piecewise_constructE,@object
	.size		_ZN34_INTERNAL_1e19b4ca_4_k_cu_f27a55504cuda3std3__419piecewise_constructE,(_ZN34_INTERNAL_1e19b4ca_4_k_cu_f27a55504cuda3std3__45__cpo6cbeginE - _ZN34_INTERNAL_1e19b4ca_4_k_cu_f27a55504cuda3std3__419piecewise_constructE)
_ZN34_INTERNAL_1e19b4ca_4_k_cu_f27a55504cuda3std3__419piecewise_constructE:
	.zero		1
	.type		_ZN34_INTERNAL_1e19b4ca_4_k_cu_f27a55504cuda3std3__45__cpo6cbeginE,@object
	.size		_ZN34_INTERNAL_1e19b4ca_4_k_cu_f27a55504cuda3std3__45__cpo6cbeginE,(_ZN34_INTERNAL_1e19b4ca_4_k_cu_f27a55504cuda3std6ranges3__45__cpo4swapE - _ZN34_INTERNAL_1e19b4ca_4_k_cu_f27a55504cuda3std3__45__cpo6cbeginE)
_ZN34_INTERNAL_1e19b4ca_4_k_cu_f27a55504cuda3std3__45__cpo6cbeginE:
	.zero		1
	.type		_ZN34_INTERNAL_1e19b4ca_4_k_cu_f27a55504cuda3std6ranges3__45__cpo4swapE,@object
	.size		_ZN34_INTERNAL_1e19b4ca_4_k_cu_f27a55504cuda3std6ranges3__45__cpo4swapE,(.L_7 - _ZN34_INTERNAL_1e19b4ca_4_k_cu_f27a55504cuda3std6ranges3__45__cpo4swapE)
_ZN34_INTERNAL_1e19b4ca_4_k_cu_f27a55504cuda3std6ranges3__45__cpo4swapE:
	.zero		1
.L_7:


//--------------------- .nv.shared.rmsnorm_forward_kernel --------------------------
	.section	.nv.shared.rmsnorm_forward_kernel,"aw",@nobits
	.sectionflags	@""
	.align	16
.nv.shared.rmsnorm_forward_kernel:
	.zero		1152


//--------------------- .nv.constant0.rmsnorm_backward_kernel --------------------------
	.section	.nv.constant0.rmsnorm_backward_kernel,"a",@progbits
	.sectionflags	@""
	.align	4
.nv.constant0.rmsnorm_backward_kernel:
	.zero		960


//--------------------- .nv.constant0.rmsnorm_forward_kernel --------------------------
	.section	.nv.constant0.rmsnorm_forward_kernel,"a",@progbits
	.sectionflags	@""
	.align	4
.nv.constant0.rmsnorm_forward_kernel:
	.zero		944


//--------------------- SYMBOLS --------------------------

	.type		.nv.reservedSmem.offset0,@object
	.size		.nv.reservedSmem.offset0,0x4
	.type		.nv.reservedSmem.cap,@object
	.size		.nv.reservedSmem.cap,0x4
